// auto-generated by cutlass_sweep.gemm — config: {"arch": "sm_90", "cluster_m": 1, "cluster_n": 1, "dtype": "e4m3", "dtype_b": "e4m3", "layout": "nt", "stages": 6, "tile_k": 128, "tile_m": 256, "tile_n": 64}
#include "cutlass/cutlass.h"
#include "cutlass/gemm/collective/collective_builder.hpp"
#include "cutlass/gemm/device/gemm_universal_adapter.h"
#include "cutlass/gemm/kernel/gemm_universal.hpp"
#include "cutlass/epilogue/collective/collective_builder.hpp"

using ElemA = cutlass::float_e4m3_t;
using ElemB = cutlass::float_e4m3_t;
using ElemCD = cutlass::float_e4m3_t;
using Acc  = float;
using TileShape    = cute::Shape<cute::_256, cute::_64, cute::_128>;
using ClusterShape = cute::Shape<cute::_1, cute::_1, cute::_1>;

using CollectiveEpilogue = typename cutlass::epilogue::collective::CollectiveBuilder<
    cutlass::arch::Sm90, cutlass::arch::OpClassTensorOp,
    TileShape, ClusterShape,
    cutlass::epilogue::collective::EpilogueTileAuto,
    Acc, Acc,
    ElemCD, cutlass::layout::RowMajor, 128 / cutlass::sizeof_bits<ElemCD>::value,
    ElemCD, cutlass::layout::RowMajor, 128 / cutlass::sizeof_bits<ElemCD>::value,
    cutlass::epilogue::collective::EpilogueScheduleAuto
  >::CollectiveOp;

using CollectiveMainloop = typename cutlass::gemm::collective::CollectiveBuilder<
    cutlass::arch::Sm90, cutlass::arch::OpClassTensorOp,
    ElemA, cutlass::layout::RowMajor, 128 / cutlass::sizeof_bits<ElemA>::value,
    ElemB, cutlass::layout::ColumnMajor, 128 / cutlass::sizeof_bits<ElemB>::value,
    Acc,
    TileShape, ClusterShape,
    cutlass::gemm::collective::StageCount<6>,
    cutlass::gemm::collective::KernelScheduleAuto
  >::CollectiveOp;

using GemmKernel = cutlass::gemm::kernel::GemmUniversal<
    cute::Shape<int,int,int,int>,
    CollectiveMainloop,
    CollectiveEpilogue
>;
using Gemm = cutlass::gemm::device::GemmUniversalAdapter<GemmKernel>;

// Force the device kernel symbol into the cubin without needing a host main.
auto* _anchor = &cutlass::device_kernel<GemmKernel>;


// ===== COMPILED SASS (sm_90a) =====

	.target	sm_90a

	.elftype	@"ET_EXEC"


//--------------------- .note.nv.tkinfo           --------------------------
	.section	.note.nv.tkinfo,"",@"SHT_NOTE"
	.sectionflags	@"SHF_NOTE_NV_TKINFO"
	.tkinfo
        /*0018*/ 	.word	0x00000002
        /*0030*/ 	.string	""
        /*0030*/ 	.string	"ptxas"
        /*0030*/ 	.string	"Cuda compilation tools, release 13.0, V13.0.88"
        /*0030*/ 	.string	"Build cuda_13.0.r13.0/compiler.36424714_0"
        /*0030*/ 	.string	"-arch sm_90a -m 64 "



//--------------------- .note.nv.cuinfo           --------------------------
	.section	.note.nv.cuinfo,"",@"SHT_NOTE"
	.sectionflags	@"SHF_NOTE_NV_CUINFO"
        /*0018*/ 	.short	0x0002
        /*001a*/ 	.short	0x005a
        /*001c*/ 	.short	0x0082
	.zero		2


//--------------------- .nv.info                  --------------------------
	.section	.nv.info,"",@"SHT_CUDA_INFO"
	.align	4


	//----- nvinfo : EIATTR_REGCOUNT
	.align		4
        /*0000*/ 	.byte	0x04, 0x2f
        /*0002*/ 	.short	(.L_12 - .L_11)
	.align		4
.L_11:
        /*0004*/ 	.word	index@(_ZN7cutlass13device_kernelINS_4gemm6kernel13GemmUniversalIN4cute5tupleIJiiiiEEENS1_10collective13CollectiveMmaINS1_37MainloopSm90TmaGmmaWarpSpecializedFP8ILi6ENS5_IJNS4_1CILi1EEESB_SB_EEENS1_35KernelTmaWarpSpecializedCooperativeEEENS5_IJNSA_ILi256EEENSA_ILi64EEENSA_ILi128EEEEEENS_12float_e4m3_tENS5_IJlSB_lEEESJ_SK_NS4_8TiledMMAINS4_8MMA_AtomIJNS4_4SM904GMMA30MMA_64x64x32_F32E4M3E4M3_SS_TNILNSO_7ScaleInE1ELSQ_1EEEEEENS4_6LayoutINS5_IJNSA_ILi2EEESB_SB_EEENS5_IJSB_NSA_ILi0EEESW_EEEEENS5_IJNS4_10UnderscoreESZ_SZ_EEEEENS4_13SM90_TMA_LOADENS4_14ComposedLayoutINS4_7SwizzleILi3ELi4ELi3EEENS4_18smem_ptr_flag_bitsILi8EEENST_INS5_IJNSA_ILi8EEESH_EEENS5_IJSH_SB_EEEEEEEvNS4_8identityES12_S1C_vS1D_EENS_8epilogue10collective6detail29Sm90TmaWarpSpecializedAdapterINS1G_15DefaultEpilogueISJ_SK_SK_NS1F_6thread17LinearCombinationISJ_Li1EffLNS1K_9ScaleType4KindE0ELNS_15FloatRoundStyleE2ESJ_EENS1_15EpilogueDefaultEEEEEvvEEEEvNT_6ParamsE)
        /*0008*/ 	.word	0x000000a8


	//----- nvinfo : EIATTR_FRAME_SIZE
	.align		4
.L_12:
        /*000c*/ 	.byte	0x04, 0x11
        /*000e*/ 	.short	(.L_14 - .L_13)
	.align		4
.L_13:
        /*0010*/ 	.word	index@(_ZN7cutlass13device_kernelINS_4gemm6kernel13GemmUniversalIN4cute5tupleIJiiiiEEENS1_10collective13CollectiveMmaINS1_37MainloopSm90TmaGmmaWarpSpecializedFP8ILi6ENS5_IJNS4_1CILi1EEESB_SB_EEENS1_35KernelTmaWarpSpecializedCooperativeEEENS5_IJNSA_ILi256EEENSA_ILi64EEENSA_ILi128EEEEEENS_12float_e4m3_tENS5_IJlSB_lEEESJ_SK_NS4_8TiledMMAINS4_8MMA_AtomIJNS4_4SM904GMMA30MMA_64x64x32_F32E4M3E4M3_SS_TNILNSO_7ScaleInE1ELSQ_1EEEEEENS4_6LayoutINS5_IJNSA_ILi2EEESB_SB_EEENS5_IJSB_NSA_ILi0EEESW_EEEEENS5_IJNS4_10UnderscoreESZ_SZ_EEEEENS4_13SM90_TMA_LOADENS4_14ComposedLayoutINS4_7SwizzleILi3ELi4ELi3EEENS4_18smem_ptr_flag_bitsILi8EEENST_INS5_IJNSA_ILi8EEESH_EEENS5_IJSH_SB_EEEEEEEvNS4_8identityES12_S1C_vS1D_EENS_8epilogue10collective6detail29Sm90TmaWarpSpecializedAdapterINS1G_15DefaultEpilogueISJ_SK_SK_NS1F_6thread17LinearCombinationISJ_Li1EffLNS1K_9ScaleType4KindE0ELNS_15FloatRoundStyleE2ESJ_EENS1_15EpilogueDefaultEEEEEvvEEEEvNT_6ParamsE)
        /*0014*/ 	.word	0x00000000


	//----- nvinfo : EIATTR_MIN_STACK_SIZE
	.align		4
.L_14:
        /*0018*/ 	.byte	0x04, 0x12
        /*001a*/ 	.short	(.L_16 - .L_15)
	.align		4
.L_15:
        /*001c*/ 	.word	index@(_ZN7cutlass13device_kernelINS_4gemm6kernel13GemmUniversalIN4cute5tupleIJiiiiEEENS1_10collective13CollectiveMmaINS1_37MainloopSm90TmaGmmaWarpSpecializedFP8ILi6ENS5_IJNS4_1CILi1EEESB_SB_EEENS1_35KernelTmaWarpSpecializedCooperativeEEENS5_IJNSA_ILi256EEENSA_ILi64EEENSA_ILi128EEEEEENS_12float_e4m3_tENS5_IJlSB_lEEESJ_SK_NS4_8TiledMMAINS4_8MMA_AtomIJNS4_4SM904GMMA30MMA_64x64x32_F32E4M3E4M3_SS_TNILNSO_7ScaleInE1ELSQ_1EEEEEENS4_6LayoutINS5_IJNSA_ILi2EEESB_SB_EEENS5_IJSB_NSA_ILi0EEESW_EEEEENS5_IJNS4_10UnderscoreESZ_SZ_EEEEENS4_13SM90_TMA_LOADENS4_14ComposedLayoutINS4_7SwizzleILi3ELi4ELi3EEENS4_18smem_ptr_flag_bitsILi8EEENST_INS5_IJNSA_ILi8EEESH_EEENS5_IJSH_SB_EEEEEEEvNS4_8identityES12_S1C_vS1D_EENS_8epilogue10collective6detail29Sm90TmaWarpSpecializedAdapterINS1G_15DefaultEpilogueISJ_SK_SK_NS1F_6thread17LinearCombinationISJ_Li1EffLNS1K_9ScaleType4KindE0ELNS_15FloatRoundStyleE2ESJ_EENS1_15EpilogueDefaultEEEEEvvEEEEvNT_6ParamsE)
        /*0020*/ 	.word	0x00000000
.L_16:


//--------------------- .nv.compat                --------------------------
	.section	.nv.compat,"",@"SHT_CUDA_COMPAT_INFO"
	.align	4
        /*0000*/ 	.byte	0x02, 0x09, 0x01, 0x00, 0x02, 0x02, 0x04, 0x00, 0x02, 0x05, 0x05, 0x00, 0x03, 0x07, 0x01, 0x01
        /*0010*/ 	.byte	0x02, 0x03, 0x01, 0x00, 0x02, 0x06, 0x01, 0x00, 0x04, 0x0b, 0x08, 0x00, 0x00, 0x00, 0x00, 0x00
        /*0020*/ 	.byte	0x00, 0x00, 0x00, 0x00


//--------------------- .nv.info._ZN7cutlass13device_kernelINS_4gemm6kernel13GemmUniversalIN4cute5tupleIJiiiiEEENS1_10collective13CollectiveMmaINS1_37MainloopSm90TmaGmmaWarpSpecializedFP8ILi6ENS5_IJNS4_1CILi1EEESB_SB_EEENS1_35KernelTmaWarpSpecializedCooperativeEEENS5_IJNSA_ILi256EEENSA_ILi64EEENSA_ILi128EEEEEENS_12float_e4m3_tENS5_IJlSB_lEEESJ_SK_NS4_8TiledMMAINS4_8MMA_AtomIJNS4_4SM904GMMA30MMA_64x64x32_F32E4M3E4M3_SS_TNILNSO_7ScaleInE1ELSQ_1EEEEEENS4_6LayoutINS5_IJNSA_ILi2EEESB_SB_EEENS5_IJSB_NSA_ILi0EEESW_EEEEENS5_IJNS4_10UnderscoreESZ_SZ_EEEEENS4_13SM90_TMA_LOADENS4_14ComposedLayoutINS4_7SwizzleILi3ELi4ELi3EEENS4_18smem_ptr_flag_bitsILi8EEENST_INS5_IJNSA_ILi8EEESH_EEENS5_IJSH_SB_EEEEEEEvNS4_8identityES12_S1C_vS1D_EENS_8epilogue10collective6detail29Sm90TmaWarpSpecializedAdapterINS1G_15DefaultEpilogueISJ_SK_SK_NS1F_6thread17LinearCombinationISJ_Li1EffLNS1K_9ScaleType4KindE0ELNS_15FloatRoundStyleE2ESJ_EENS1_15EpilogueDefaultEEEEEvvEEEEvNT_6ParamsE --------------------------
	.section	.nv.info._ZN7cutlass13device_kernelINS_4gemm6kernel13GemmUniversalIN4cute5tupleIJiiiiEEENS1_10collective13CollectiveMmaINS1_37MainloopSm90TmaGmmaWarpSpecializedFP8ILi6ENS5_IJNS4_1CILi1EEESB_SB_EEENS1_35KernelTmaWarpSpecializedCooperativeEEENS5_IJNSA_ILi256EEENSA_ILi64EEENSA_ILi128EEEEEENS_12float_e4m3_tENS5_IJlSB_lEEESJ_SK_NS4_8TiledMMAINS4_8MMA_AtomIJNS4_4SM904GMMA30MMA_64x64x32_F32E4M3E4M3_SS_TNILNSO_7ScaleInE1ELSQ_1EEEEEENS4_6LayoutINS5_IJNSA_ILi2EEESB_SB_EEENS5_IJSB_NSA_ILi0EEESW_EEEEENS5_IJNS4_10UnderscoreESZ_SZ_EEEEENS4_13SM90_TMA_LOADENS4_14ComposedLayoutINS4_7SwizzleILi3ELi4ELi3EEENS4_18smem_ptr_flag_bitsILi8EEENST_INS5_IJNSA_ILi8EEESH_EEENS5_IJSH_SB_EEEEEEEvNS4_8identityES12_S1C_vS1D_EENS_8epilogue10collective6detail29Sm90TmaWarpSpecializedAdapterINS1G_15DefaultEpilogueISJ_SK_SK_NS1F_6thread17LinearCombinationISJ_Li1EffLNS1K_9ScaleType4KindE0ELNS_15FloatRoundStyleE2ESJ_EENS1_15EpilogueDefaultEEEEEvvEEEEvNT_6ParamsE,"",@"SHT_CUDA_INFO"
	.sectionflags	@""
	.align	4


	//----- nvinfo : EIATTR_CUDA_API_VERSION
	.align		4
        /*0000*/ 	.byte	0x04, 0x37
        /*0002*/ 	.short	(.L_18 - .L_17)
.L_17:
        /*0004*/ 	.word	0x00000082


	//----- nvinfo : EIATTR_KPARAM_INFO
	.align		4
.L_18:
        /*0008*/ 	.byte	0x04, 0x17
        /*000a*/ 	.short	(.L_20 - .L_19)
.L_19:
        /*000c*/ 	.word	0x00000000
        /*0010*/ 	.short	0x0000
        /*0012*/ 	.short	0x0070
        /*0014*/ 	.byte	0x00, 0xf0, 0x01, 0x10


	//----- nvinfo : EIATTR_SPARSE_MMA_MASK
	.align		4
.L_20:
        /*0018*/ 	.byte	0x03, 0x50
        /*001a*/ 	.short	0x0000


	//----- nvinfo : EIATTR_MAXREG_COUNT
	.align		4
        /*001c*/ 	.byte	0x03, 0x1b
        /*001e*/ 	.short	0x00a8


	//----- nvinfo : EIATTR_NUM_BARRIERS
	.align		4
        /*0020*/ 	.byte	0x02, 0x4c
        /*0022*/ 	.byte	0x01
	.zero		1


	//----- nvinfo : EIATTR_MERCURY_ISA_VERSION
	.align		4
        /*0024*/ 	.byte	0x03, 0x5f
        /*0026*/ 	.short	0x0101


	//----- nvinfo : EIATTR_INT_WARP_WIDE_INSTR_OFFSETS
	.align		4
        /*0028*/ 	.byte	0x04, 0x31
        /*002a*/ 	.short	(.L_22 - .L_21)


	//   ....[0]....
.L_21:
        /*002c*/ 	.word	0x00000410


	//   ....[1]....
        /*0030*/ 	.word	0x00000420


	//   ....[2]....
        /*0034*/ 	.word	0x00000510


	//----- nvinfo : EIATTR_COOP_GROUP_MASK_REGIDS
	.align		4
.L_22:
        /*0038*/ 	.byte	0x04, 0x29
        /*003a*/ 	.short	(.L_24 - .L_23)


	//   ....[0]....
.L_23:
        /*003c*/ 	.word	0xffffffff


	//   ....[1]....
        /*0040*/ 	.word	0xffffffff


	//   ....[2]....
        /*0044*/ 	.word	0xffffffff


	//   ....[3]....
        /*0048*/ 	.word	0xffffffff


	//   ....[4]....
        /*004c*/ 	.word	0xffffffff


	//----- nvinfo : EIATTR_COOP_GROUP_INSTR_OFFSETS
	.align		4
.L_24:
        /*0050*/ 	.byte	0x04, 0x28
        /*0052*/ 	.short	(.L_26 - .L_25)


	//   ....[0]....
.L_25:
        /*0054*/ 	.word	0x00000060


	//   ....[1]....
        /*0058*/ 	.word	0x00000070


	//   ....[2]....
        /*005c*/ 	.word	0x00000130


	//   ....[3]....
        /*0060*/ 	.word	0x00000300


	//   ....[4]....
        /*0064*/ 	.word	0x00001000


	//----- nvinfo : EIATTR_REG_RECONFIG
	.align		4
.L_26:
        /*0068*/ 	.byte	0x01, 0x54
	.zero		2


	//----- nvinfo : EIATTR_MBARRIER_INSTR_OFFSETS
	.align		4
        /*006c*/ 	.byte	0x04, 0x39
        /*006e*/ 	.short	(.L_28 - .L_27)


	//   ....[0]....
.L_27:
        /*0070*/ 	.word	0x00000230
        /*0074*/ 	.word	0x000000ff
        /*0078*/ 	.word	0x00000000
        /*007c*/ 	.short	0x0100
        /*007e*/ 	.byte	0x08
	.zero		1


	//   ....[1]....
        /*0080*/ 	.word	0x00000240
        /*0084*/ 	.word	0x000000ff
        /*0088*/ 	.word	0x00000030
        /*008c*/ 	.short	0x0100
        /*008e*/ 	.byte	0x08
	.zero		1


	//   ....[2]....
        /*0090*/ 	.word	0x00000250
        /*0094*/ 	.word	0x000000ff
        /*0098*/ 	.word	0x00000008
        /*009c*/ 	.short	0x0100
        /*009e*/ 	.byte	0x08
	.zero		1


	//   ....[3]....
        /*00a0*/ 	.word	0x00000260
        /*00a4*/ 	.word	0x000000ff
        /*00a8*/ 	.word	0x00000038
        /*00ac*/ 	.short	0x0100
        /*00ae*/ 	.byte	0x08
	.zero		1


	//   ....[4]....
        /*00b0*/ 	.word	0x00000270
        /*00b4*/ 	.word	0x000000ff
        /*00b8*/ 	.word	0x00000010
        /*00bc*/ 	.short	0x0100
        /*00be*/ 	.byte	0x08
	.zero		1


	//   ....[5]....
        /*00c0*/ 	.word	0x00000280
        /*00c4*/ 	.word	0x000000ff
        /*00c8*/ 	.word	0x00000040
        /*00cc*/ 	.short	0x0100
        /*00ce*/ 	.byte	0x08
	.zero		1


	//   ....[6]....
        /*00d0*/ 	.word	0x00000290
        /*00d4*/ 	.word	0x000000ff
        /*00d8*/ 	.word	0x00000018
        /*00dc*/ 	.short	0x0100
        /*00de*/ 	.byte	0x08
	.zero		1


	//   ....[7]....
        /*00e0*/ 	.word	0x000002a0
        /*00e4*/ 	.word	0x000000ff
        /*00e8*/ 	.word	0x00000048
        /*00ec*/ 	.short	0x0100
        /*00ee*/ 	.byte	0x08
	.zero		1


	//   ....[8]....
        /*00f0*/ 	.word	0x000002b0
        /*00f4*/ 	.word	0x000000ff
        /*00f8*/ 	.word	0x00000020
        /*00fc*/ 	.short	0x0100
        /*00fe*/ 	.byte	0x08
	.zero		1


	//   ....[9]....
        /*0100*/ 	.word	0x000002c0
        /*0104*/ 	.word	0x000000ff
        /*0108*/ 	.word	0x00000050
        /*010c*/ 	.short	0x0100
        /*010e*/ 	.byte	0x08
	.zero		1


	//   ....[10]....
        /*0110*/ 	.word	0x000002d0
        /*0114*/ 	.word	0x000000ff
        /*0118*/ 	.word	0x00000028
        /*011c*/ 	.short	0x0100
        /*011e*/ 	.byte	0x08
	.zero		1


	//   ....[11]....
        /*0120*/ 	.word	0x000002e0
        /*0124*/ 	.word	0x000000ff
        /*0128*/ 	.word	0x00000058
        /*012c*/ 	.short	0x0100
        /*012e*/ 	.byte	0x08
	.zero		1


	//   ....[12]....
        /*0130*/ 	.word	0x00000560
        /*0134*/ 	.word	0x000000ff
        /*0138*/ 	.word	0x00000070
        /*013c*/ 	.short	0x0100
        /*013e*/ 	.byte	0x06
	.zero		1


	//   ....[13]....
        /*0140*/ 	.word	0x000005c0
        /*0144*/ 	.word	0x000000ff
        /*0148*/ 	.word	0x00000078
        /*014c*/ 	.short	0x0100
        /*014e*/ 	.byte	0x06
	.zero		1


	//   ....[14]....
        /*0150*/ 	.word	0x00001530
        /*0154*/ 	.word	0x000000ff
        /*0158*/ 	.word	0x00000000
        /*015c*/ 	.short	0x010a
        /*015e*/ 	.byte	0x06
	.zero		1


	//   ....[15]....
        /*0160*/ 	.word	0x00001570
        /*0164*/ 	.word	0x000000ff
        /*0168*/ 	.word	0x00000000
        /*016c*/ 	.short	0x010a
        /*016e*/ 	.byte	0x06
	.zero		1


	//   ....[16]....
        /*0170*/ 	.word	0x00002060
        /*0174*/ 	.word	0x000000ff
        /*0178*/ 	.word	0x00000000
        /*017c*/ 	.short	0x010a
        /*017e*/ 	.byte	0x0e
	.zero		1


	//   ....[17]....
        /*0180*/ 	.word	0x000020a0
        /*0184*/ 	.word	0x000000ff
        /*0188*/ 	.word	0x00000000
        /*018c*/ 	.short	0x010a
        /*018e*/ 	.byte	0x0e
	.zero		1


	//   ....[18]....
        /*0190*/ 	.word	0x00002890
        /*0194*/ 	.word	0x000000ff
        /*0198*/ 	.word	0x00000000
        /*019c*/ 	.short	0x0101
        /*019e*/ 	.byte	0x08
	.zero		1


	//   ....[19]....
        /*01a0*/ 	.word	0x00002ee0
        /*01a4*/ 	.word	0x000000ff
        /*01a8*/ 	.word	0x00000000
        /*01ac*/ 	.short	0x0101
        /*01ae*/ 	.byte	0x08
	.zero		1


	//   ....[20]....
        /*01b0*/ 	.word	0x000089f0
        /*01b4*/ 	.word	0x00000013
        /*01b8*/ 	.word	0x00000030
        /*01bc*/ 	.short	0x010a
        /*01be*/ 	.byte	0x3f
	.zero		1


	//   ....[21]....
        /*01c0*/ 	.word	0x00008d90
        /*01c4*/ 	.word	0x00000008
        /*01c8*/ 	.word	0x00000078
        /*01cc*/ 	.short	0x0101
        /*01ce*/ 	.byte	0x3f
	.zero		1


	//   ....[22]....
        /*01d0*/ 	.word	0x000094a0
        /*01d4*/ 	.word	0x00000006
        /*01d8*/ 	.word	0x00000000
        /*01dc*/ 	.short	0x010a
        /*01de*/ 	.byte	0x3f
	.zero		1


	//   ....[23]....
        /*01e0*/ 	.word	0x00009520
        /*01e4*/ 	.word	0x00000007
        /*01e8*/ 	.word	0x00000000
        /*01ec*/ 	.short	0x010a
        /*01ee*/ 	.byte	0x3f
	.zero		1


	//   ....[24]....
        /*01f0*/ 	.word	0x000095b0
        /*01f4*/ 	.word	0x00000006
        /*01f8*/ 	.word	0x00000000
        /*01fc*/ 	.short	0x010a
        /*01fe*/ 	.byte	0x3f
	.zero		1


	//   ....[25]....
        /*0200*/ 	.word	0x00009640
        /*0204*/ 	.word	0x00000009
        /*0208*/ 	.word	0x00000000
        /*020c*/ 	.short	0x010a
        /*020e*/ 	.byte	0x3f
	.zero		1


	//   ....[26]....
        /*0210*/ 	.word	0x000096d0
        /*0214*/ 	.word	0x00000006
        /*0218*/ 	.word	0x00000000
        /*021c*/ 	.short	0x010a
        /*021e*/ 	.byte	0x3f
	.zero		1


	//   ....[27]....
        /*0220*/ 	.word	0x00009760
        /*0224*/ 	.word	0x00000003
        /*0228*/ 	.word	0x00000000
        /*022c*/ 	.short	0x010a
        /*022e*/ 	.byte	0x3f
	.zero		1


	//   ....[28]....
        /*0230*/ 	.word	0x000097d0
        /*0234*/ 	.word	0x0000000b
        /*0238*/ 	.word	0x00000000
        /*023c*/ 	.short	0x010a
        /*023e*/ 	.byte	0x3f
	.zero		1


	//   ....[29]....
        /*0240*/ 	.word	0x00009830
        /*0244*/ 	.word	0x0000000c
        /*0248*/ 	.word	0x00000000
        /*024c*/ 	.short	0x010a
        /*024e*/ 	.byte	0x3f
	.zero		1


	//   ....[30]....
        /*0250*/ 	.word	0x00009900
        /*0254*/ 	.word	0x00000013
        /*0258*/ 	.word	0x00000030
        /*025c*/ 	.short	0x010a
        /*025e*/ 	.byte	0x3f
	.zero		1


	//   ....[31]....
        /*0260*/ 	.word	0x000099e0
        /*0264*/ 	.word	0x00000006
        /*0268*/ 	.word	0x00000000
        /*026c*/ 	.short	0x010a
        /*026e*/ 	.byte	0x3f
	.zero		1


	//   ....[32]....
        /*0270*/ 	.word	0x00009a30
        /*0274*/ 	.word	0x00000007
        /*0278*/ 	.word	0x00000000
        /*027c*/ 	.short	0x010a
        /*027e*/ 	.byte	0x3f
	.zero		1


	//   ....[33]....
        /*0280*/ 	.word	0x00009a80
        /*0284*/ 	.word	0x00000006
        /*0288*/ 	.word	0x00000000
        /*028c*/ 	.short	0x010a
        /*028e*/ 	.byte	0x3f
	.zero		1


	//   ....[34]....
        /*0290*/ 	.word	0x00009ad0
        /*0294*/ 	.word	0x00000009
        /*0298*/ 	.word	0x00000000
        /*029c*/ 	.short	0x010a
        /*029e*/ 	.byte	0x3f
	.zero		1


	//   ....[35]....
        /*02a0*/ 	.word	0x00009b20
        /*02a4*/ 	.word	0x00000006
        /*02a8*/ 	.word	0x00000000
        /*02ac*/ 	.short	0x010a
        /*02ae*/ 	.byte	0x3f
	.zero		1


	//----- nvinfo : EIATTR_NUM_MBARRIERS
	.align		4
.L_28:
        /*02b0*/ 	.byte	0x03, 0x38
        /*02b2*/ 	.short	0x000e


	//----- nvinfo : EIATTR_EXIT_INSTR_OFFSETS
	.align		4
        /*02b4*/ 	.byte	0x04, 0x1c
        /*02b6*/ 	.short	(.L_30 - .L_29)


	//   ....[0]....
.L_29:
        /*02b8*/ 	.word	0x00000610


	//   ....[1]....
        /*02bc*/ 	.word	0x00000ed0


	//   ....[2]....
        /*02c0*/ 	.word	0x00008060


	//   ....[3]....
        /*02c4*/ 	.word	0x00008690


	//   ....[4]....
        /*02c8*/ 	.word	0x000097b0


	//----- nvinfo : EIATTR_MAX_THREADS
	.align		4
.L_30:
        /*02cc*/ 	.byte	0x04, 0x05
        /*02ce*/ 	.short	(.L_32 - .L_31)
.L_31:
        /*02d0*/ 	.word	0x00000180
        /*02d4*/ 	.word	0x00000001
        /*02d8*/ 	.word	0x00000001


	//----- nvinfo : EIATTR_CRS_STACK_SIZE
	.align		4
.L_32:
        /*02dc*/ 	.byte	0x04, 0x1e
        /*02de*/ 	.short	(.L_34 - .L_33)
.L_33:
        /*02e0*/ 	.word	0x00000000


	//----- nvinfo : EIATTR_CBANK_PARAM_SIZE
	.align		4
.L_34:
        /*02e4*/ 	.byte	0x03, 0x19
        /*02e6*/ 	.short	0x0470


	//----- nvinfo : EIATTR_PARAM_CBANK
	.align		4
        /*02e8*/ 	.byte	0x04, 0x0a
        /*02ea*/ 	.short	(.L_36 - .L_35)
	.align		4
.L_35:
        /*02ec*/ 	.word	index@(.nv.constant0._ZN7cutlass13device_kernelINS_4gemm6kernel13GemmUniversalIN4cute5tupleIJiiiiEEENS1_10collective13CollectiveMmaINS1_37MainloopSm90TmaGmmaWarpSpecializedFP8ILi6ENS5_IJNS4_1CILi1EEESB_SB_EEENS1_35KernelTmaWarpSpecializedCooperativeEEENS5_IJNSA_ILi256EEENSA_ILi64EEENSA_ILi128EEEEEENS_12float_e4m3_tENS5_IJlSB_lEEESJ_SK_NS4_8TiledMMAINS4_8MMA_AtomIJNS4_4SM904GMMA30MMA_64x64x32_F32E4M3E4M3_SS_TNILNSO_7ScaleInE1ELSQ_1EEEEEENS4_6LayoutINS5_IJNSA_ILi2EEESB_SB_EEENS5_IJSB_NSA_ILi0EEESW_EEEEENS5_IJNS4_10UnderscoreESZ_SZ_EEEEENS4_13SM90_TMA_LOADENS4_14ComposedLayoutINS4_7SwizzleILi3ELi4ELi3EEENS4_18smem_ptr_flag_bitsILi8EEENST_INS5_IJNSA_ILi8EEESH_EEENS5_IJSH_SB_EEEEEEEvNS4_8identityES12_S1C_vS1D_EENS_8epilogue10collective6detail29Sm90TmaWarpSpecializedAdapterINS1G_15DefaultEpilogueISJ_SK_SK_NS1F_6thread17LinearCombinationISJ_Li1EffLNS1K_9ScaleType4KindE0ELNS_15FloatRoundStyleE2ESJ_EENS1_15EpilogueDefaultEEEEEvvEEEEvNT_6ParamsE)
        /*02f0*/ 	.short	0x0210
        /*02f2*/ 	.short	0x0470


	//----- nvinfo : EIATTR_SW_WAR
	.align		4
.L_36:
        /*02f4*/ 	.byte	0x04, 0x36
        /*02f6*/ 	.short	(.L_38 - .L_37)
.L_37:
        /*02f8*/ 	.word	0x00000008
.L_38:


//--------------------- .nv.callgraph             --------------------------
	.section	.nv.callgraph,"",@"SHT_CUDA_CALLGRAPH"
	.align	4
	.sectionentsize	8
	.align		4
        /*0000*/ 	.word	0x00000000
	.align		4
        /*0004*/ 	.word	0xffffffff
	.align		4
        /*0008*/ 	.word	0x00000000
	.align		4
        /*000c*/ 	.word	0xfffffffe
	.align		4
        /*0010*/ 	.word	0x00000000
	.align		4
        /*0014*/ 	.word	0xfffffffd
	.align		4
        /*0018*/ 	.word	0x00000000
	.align		4
        /*001c*/ 	.word	0xfffffffc


//--------------------- .nv.constant4             --------------------------
	.section	.nv.constant4,"a",@progbits
	.align	8
	.align		8
.nv.constant4:
        /*0000*/ 	.dword	_ZN40_INTERNAL_26742d73_4_k_cu_12bd5f95_215934cuda3std3__45__cpo5beginE
	.align		8
        /*0008*/ 	.dword	_ZN40_INTERNAL_26742d73_4_k_cu_12bd5f95_215934cuda3std3__45__cpo3endE
	.align		8
        /*0010*/ 	.dword	_ZN40_INTERNAL_26742d73_4_k_cu_12bd5f95_215934cuda3std3__45__cpo6cbeginE
	.align		8
        /*0018*/ 	.dword	_ZN40_INTERNAL_26742d73_4_k_cu_12bd5f95_215934cuda3std3__45__cpo4cendE
	.align		8
        /*0020*/ 	.dword	_ZN40_INTERNAL_26742d73_4_k_cu_12bd5f95_215934cuda3std3__442_GLOBAL__N__26742d73_4_k_cu_12bd5f95_215936ignoreE
	.align		8
        /*0028*/ 	.dword	_ZN40_INTERNAL_26742d73_4_k_cu_12bd5f95_215934cuda3std3__419piecewise_constructE
	.align		8
        /*0030*/ 	.dword	_ZN40_INTERNAL_26742d73_4_k_cu_12bd5f95_215934cuda3std3__48in_placeE
	.align		8
        /*0038*/ 	.dword	_ZN40_INTERNAL_26742d73_4_k_cu_12bd5f95_215934cuda3std6ranges3__45__cpo4swapE
	.align		8
        /*0040*/ 	.dword	_ZN40_INTERNAL_26742d73_4_k_cu_12bd5f95_215934cuda3std6ranges3__45__cpo9iter_moveE
	.align		8
        /*0048*/ 	.dword	_ZN40_INTERNAL_26742d73_4_k_cu_12bd5f95_215934cute7productE
	.align		8
        /*0050*/ 	.dword	_ZN40_INTERNAL_26742d73_4_k_cu_12bd5f95_215934cute1_E


//--------------------- .text._ZN7cutlass13device_kernelINS_4gemm6kernel13GemmUniversalIN4cute5tupleIJiiiiEEENS1_10collective13CollectiveMmaINS1_37MainloopSm90TmaGmmaWarpSpecializedFP8ILi6ENS5_IJNS4_1CILi1EEESB_SB_EEENS1_35KernelTmaWarpSpecializedCooperativeEEENS5_IJNSA_ILi256EEENSA_ILi64EEENSA_ILi128EEEEEENS_12float_e4m3_tENS5_IJlSB_lEEESJ_SK_NS4_8TiledMMAINS4_8MMA_AtomIJNS4_4SM904GMMA30MMA_64x64x32_F32E4M3E4M3_SS_TNILNSO_7ScaleInE1ELSQ_1EEEEEENS4_6LayoutINS5_IJNSA_ILi2EEESB_SB_EEENS5_IJSB_NSA_ILi0EEESW_EEEEENS5_IJNS4_10UnderscoreESZ_SZ_EEEEENS4_13SM90_TMA_LOADENS4_14ComposedLayoutINS4_7SwizzleILi3ELi4ELi3EEENS4_18smem_ptr_flag_bitsILi8EEENST_INS5_IJNSA_ILi8EEESH_EEENS5_IJSH_SB_EEEEEEEvNS4_8identityES12_S1C_vS1D_EENS_8epilogue10collective6detail29Sm90TmaWarpSpecializedAdapterINS1G_15DefaultEpilogueISJ_SK_SK_NS1F_6thread17LinearCombinationISJ_Li1EffLNS1K_9ScaleType4KindE0ELNS_15FloatRoundStyleE2ESJ_EENS1_15EpilogueDefaultEEEEEvvEEEEvNT_6ParamsE --------------------------
	.section	.text._ZN7cutlass13device_kernelINS_4gemm6kernel13GemmUniversalIN4cute5tupleIJiiiiEEENS1_10collective13CollectiveMmaINS1_37MainloopSm90TmaGmmaWarpSpecializedFP8ILi6ENS5_IJNS4_1CILi1EEESB_SB_EEENS1_35KernelTmaWarpSpecializedCooperativeEEENS5_IJNSA_ILi256EEENSA_ILi64EEENSA_ILi128EEEEEENS_12float_e4m3_tENS5_IJlSB_lEEESJ_SK_NS4_8TiledMMAINS4_8MMA_AtomIJNS4_4SM904GMMA30MMA_64x64x32_F32E4M3E4M3_SS_TNILNSO_7ScaleInE1ELSQ_1EEEEEENS4_6LayoutINS5_IJNSA_ILi2EEESB_SB_EEENS5_IJSB_NSA_ILi0EEESW_EEEEENS5_IJNS4_10UnderscoreESZ_SZ_EEEEENS4_13SM90_TMA_LOADENS4_14ComposedLayoutINS4_7SwizzleILi3ELi4ELi3EEENS4_18smem_ptr_flag_bitsILi8EEENST_INS5_IJNSA_ILi8EEESH_EEENS5_IJSH_SB_EEEEEEEvNS4_8identityES12_S1C_vS1D_EENS_8epilogue10collective6detail29Sm90TmaWarpSpecializedAdapterINS1G_15DefaultEpilogueISJ_SK_SK_NS1F_6thread17LinearCombinationISJ_Li1EffLNS1K_9ScaleType4KindE0ELNS_15FloatRoundStyleE2ESJ_EENS1_15EpilogueDefaultEEEEEvvEEEEvNT_6ParamsE,"ax",@progbits
	.align	128
.text._ZN7cutlass13device_kernelINS_4gemm6kernel13GemmUniversalIN4cute5tupleIJiiiiEEENS1_10collective13CollectiveMmaINS1_37MainloopSm90TmaGmmaWarpSpecializedFP8ILi6ENS5_IJNS4_1CILi1EEESB_SB_EEENS1_35KernelTmaWarpSpecializedCooperativeEEENS5_IJNSA_ILi256EEENSA_ILi64EEENSA_ILi128EEEEEENS_12float_e4m3_tENS5_IJlSB_lEEESJ_SK_NS4_8TiledMMAINS4_8MMA_AtomIJNS4_4SM904GMMA30MMA_64x64x32_F32E4M3E4M3_SS_TNILNSO_7ScaleInE1ELSQ_1EEEEEENS4_6LayoutINS5_IJNSA_ILi2EEESB_SB_EEENS5_IJSB_NSA_ILi0EEESW_EEEEENS5_IJNS4_10UnderscoreESZ_SZ_EEEEENS4_13SM90_TMA_LOADENS4_14ComposedLayoutINS4_7SwizzleILi3ELi4ELi3EEENS4_18smem_ptr_flag_bitsILi8EEENST_INS5_IJNSA_ILi8EEESH_EEENS5_IJSH_SB_EEEEEEEvNS4_8identityES12_S1C_vS1D_EENS_8epilogue10collective6detail29Sm90TmaWarpSpecializedAdapterINS1G_15DefaultEpilogueISJ_SK_SK_NS1F_6thread17LinearCombinationISJ_Li1EffLNS1K_9ScaleType4KindE0ELNS_15FloatRoundStyleE2ESJ_EENS1_15EpilogueDefaultEEEEEvvEEEEvNT_6ParamsE:
        .type           _ZN7cutlass13device_kernelINS_4gemm6kernel13GemmUniversalIN4cute5tupleIJiiiiEEENS1_10collective13CollectiveMmaINS1_37MainloopSm90TmaGmmaWarpSpecializedFP8ILi6ENS5_IJNS4_1CILi1EEESB_SB_EEENS1_35KernelTmaWarpSpecializedCooperativeEEENS5_IJNSA_ILi256EEENSA_ILi64EEENSA_ILi128EEEEEENS_12float_e4m3_tENS5_IJlSB_lEEESJ_SK_NS4_8TiledMMAINS4_8MMA_AtomIJNS4_4SM904GMMA30MMA_64x64x32_F32E4M3E4M3_SS_TNILNSO_7ScaleInE1ELSQ_1EEEEEENS4_6LayoutINS5_IJNSA_ILi2EEESB_SB_EEENS5_IJSB_NSA_ILi0EEESW_EEEEENS5_IJNS4_10UnderscoreESZ_SZ_EEEEENS4_13SM90_TMA_LOADENS4_14ComposedLayoutINS4_7SwizzleILi3ELi4ELi3EEENS4_18smem_ptr_flag_bitsILi8EEENST_INS5_IJNSA_ILi8EEESH_EEENS5_IJSH_SB_EEEEEEEvNS4_8identityES12_S1C_vS1D_EENS_8epilogue10collective6detail29Sm90TmaWarpSpecializedAdapterINS1G_15DefaultEpilogueISJ_SK_SK_NS1F_6thread17LinearCombinationISJ_Li1EffLNS1K_9ScaleType4KindE0ELNS_15FloatRoundStyleE2ESJ_EENS1_15EpilogueDefaultEEEEEvvEEEEvNT_6ParamsE,@function
        .size           _ZN7cutlass13device_kernelINS_4gemm6kernel13GemmUniversalIN4cute5tupleIJiiiiEEENS1_10collective13CollectiveMmaINS1_37MainloopSm90TmaGmmaWarpSpecializedFP8ILi6ENS5_IJNS4_1CILi1EEESB_SB_EEENS1_35KernelTmaWarpSpecializedCooperativeEEENS5_IJNSA_ILi256EEENSA_ILi64EEENSA_ILi128EEEEEENS_12float_e4m3_tENS5_IJlSB_lEEESJ_SK_NS4_8TiledMMAINS4_8MMA_AtomIJNS4_4SM904GMMA30MMA_64x64x32_F32E4M3E4M3_SS_TNILNSO_7ScaleInE1ELSQ_1EEEEEENS4_6LayoutINS5_IJNSA_ILi2EEESB_SB_EEENS5_IJSB_NSA_ILi0EEESW_EEEEENS5_IJNS4_10UnderscoreESZ_SZ_EEEEENS4_13SM90_TMA_LOADENS4_14ComposedLayoutINS4_7SwizzleILi3ELi4ELi3EEENS4_18smem_ptr_flag_bitsILi8EEENST_INS5_IJNSA_ILi8EEESH_EEENS5_IJSH_SB_EEEEEEEvNS4_8identityES12_S1C_vS1D_EENS_8epilogue10collective6detail29Sm90TmaWarpSpecializedAdapterINS1G_15DefaultEpilogueISJ_SK_SK_NS1F_6thread17LinearCombinationISJ_Li1EffLNS1K_9ScaleType4KindE0ELNS_15FloatRoundStyleE2ESJ_EENS1_15EpilogueDefaultEEEEEvvEEEEvNT_6ParamsE,(.L_x_205 - _ZN7cutlass13device_kernelINS_4gemm6kernel13GemmUniversalIN4cute5tupleIJiiiiEEENS1_10collective13CollectiveMmaINS1_37MainloopSm90TmaGmmaWarpSpecializedFP8ILi6ENS5_IJNS4_1CILi1EEESB_SB_EEENS1_35KernelTmaWarpSpecializedCooperativeEEENS5_IJNSA_ILi256EEENSA_ILi64EEENSA_ILi128EEEEEENS_12float_e4m3_tENS5_IJlSB_lEEESJ_SK_NS4_8TiledMMAINS4_8MMA_AtomIJNS4_4SM904GMMA30MMA_64x64x32_F32E4M3E4M3_SS_TNILNSO_7ScaleInE1ELSQ_1EEEEEENS4_6LayoutINS5_IJNSA_ILi2EEESB_SB_EEENS5_IJSB_NSA_ILi0EEESW_EEEEENS5_IJNS4_10UnderscoreESZ_SZ_EEEEENS4_13SM90_TMA_LOADENS4_14ComposedLayoutINS4_7SwizzleILi3ELi4ELi3EEENS4_18smem_ptr_flag_bitsILi8EEENST_INS5_IJNSA_ILi8EEESH_EEENS5_IJSH_SB_EEEEEEEvNS4_8identityES12_S1C_vS1D_EENS_8epilogue10collective6detail29Sm90TmaWarpSpecializedAdapterINS1G_15DefaultEpilogueISJ_SK_SK_NS1F_6thread17LinearCombinationISJ_Li1EffLNS1K_9ScaleType4KindE0ELNS_15FloatRoundStyleE2ESJ_EENS1_15EpilogueDefaultEEEEEvvEEEEvNT_6ParamsE)
        .other          _ZN7cutlass13device_kernelINS_4gemm6kernel13GemmUniversalIN4cute5tupleIJiiiiEEENS1_10collective13CollectiveMmaINS1_37MainloopSm90TmaGmmaWarpSpecializedFP8ILi6ENS5_IJNS4_1CILi1EEESB_SB_EEENS1_35KernelTmaWarpSpecializedCooperativeEEENS5_IJNSA_ILi256EEENSA_ILi64EEENSA_ILi128EEEEEENS_12float_e4m3_tENS5_IJlSB_lEEESJ_SK_NS4_8TiledMMAINS4_8MMA_AtomIJNS4_4SM904GMMA30MMA_64x64x32_F32E4M3E4M3_SS_TNILNSO_7ScaleInE1ELSQ_1EEEEEENS4_6LayoutINS5_IJNSA_ILi2EEESB_SB_EEENS5_IJSB_NSA_ILi0EEESW_EEEEENS5_IJNS4_10UnderscoreESZ_SZ_EEEEENS4_13SM90_TMA_LOADENS4_14ComposedLayoutINS4_7SwizzleILi3ELi4ELi3EEENS4_18smem_ptr_flag_bitsILi8EEENST_INS5_IJNSA_ILi8EEESH_EEENS5_IJSH_SB_EEEEEEEvNS4_8identityES12_S1C_vS1D_EENS_8epilogue10collective6detail29Sm90TmaWarpSpecializedAdapterINS1G_15DefaultEpilogueISJ_SK_SK_NS1F_6thread17LinearCombinationISJ_Li1EffLNS1K_9ScaleType4KindE0ELNS_15FloatRoundStyleE2ESJ_EENS1_15EpilogueDefaultEEEEEvvEEEEvNT_6ParamsE,@"STO_CUDA_ENTRY STV_DEFAULT"
_ZN7cutlass13device_kernelINS_4gemm6kernel13GemmUniversalIN4cute5tupleIJiiiiEEENS1_10collective13CollectiveMmaINS1_37MainloopSm90TmaGmmaWarpSpecializedFP8ILi6ENS5_IJNS4_1CILi1EEESB_SB_EEENS1_35KernelTmaWarpSpecializedCooperativeEEENS5_IJNSA_ILi256EEENSA_ILi64EEENSA_ILi128EEEEEENS_12float_e4m3_tENS5_IJlSB_lEEESJ_SK_NS4_8TiledMMAINS4_8MMA_AtomIJNS4_4SM904GMMA30MMA_64x64x32_F32E4M3E4M3_SS_TNILNSO_7ScaleInE1ELSQ_1EEEEEENS4_6LayoutINS5_IJNSA_ILi2EEESB_SB_EEENS5_IJSB_NSA_ILi0EEESW_EEEEENS5_IJNS4_10UnderscoreESZ_SZ_EEEEENS4_13SM90_TMA_LOADENS4_14ComposedLayoutINS4_7SwizzleILi3ELi4ELi3EEENS4_18smem_ptr_flag_bitsILi8EEENST_INS5_IJNSA_ILi8EEESH_EEENS5_IJSH_SB_EEEEEEEvNS4_8identityES12_S1C_vS1D_EENS_8epilogue10collective6detail29Sm90TmaWarpSpecializedAdapterINS1G_15DefaultEpilogueISJ_SK_SK_NS1F_6thread17LinearCombinationISJ_Li1EffLNS1K_9ScaleType4KindE0ELNS_15FloatRoundStyleE2ESJ_EENS1_15EpilogueDefaultEEEEEvvEEEEvNT_6ParamsE:
[----:B------:R-:W-:Y:S01]  /*0000*/  LDC R1, c[0x0][0x28] ;  /* 0x00000a00ff017b82 */ /* 0x000fe20000000800 */
[----:B------:R-:W0:Y:S01]  /*0010*/  S2R R0, SR_TID.X ;  /* 0x0000000000007919 */ /* 0x000e220000002100 */
[----:B------:R-:W-:Y:S01]  /*0020*/  ELECT P0, URZ, PT ;  /* 0x00000000003f782f */ /* 0x000fe20003800000 */
[----:B------:R-:W-:Y:S01]  /*0030*/  BSSY B0, `(.L_x_0) ;  /* 0x000000f000007945 */ /* 0x000fe20003800000 */
[--C-:B0-----:R-:W-:Y:S02]  /*0040*/  SHF.R.U32.HI R2, RZ, 0x5, R0.reuse ;  /* 0x00000005ff027819 */ /* 0x101fe40000011600 */
[----:B------:R-:W-:-:S03]  /*0050*/  SHF.R.U32.HI R3, RZ, 0x7, R0 ;  /* 0x00000007ff037819 */ /* 0x000fc60000011600 */
[----:B------:R-:W0:Y:S04]  /*0060*/  SHFL.IDX PT, R5, R2, RZ, 0x1f ;  /* 0x00001fff02057589 */ /* 0x000e2800000e0000 */
[----:B------:R1:W2:Y:S01]  /*0070*/  SHFL.IDX PT, R6, R3, RZ, 0x1f ;  /* 0x00001fff03067589 */ /* 0x0002a200000e0000 */
[----:B0-----:R-:W-:-:S13]  /*0080*/  ISETP.NE.OR P0, PT, R5, RZ, !P0 ;  /* 0x000000ff0500720c */ /* 0x001fda0004705670 */
[----:B-12---:R-:W-:Y:S05]  /*0090*/  @P0 BRA `(.L_x_1) ;  /* 0x0000000000200947 */ /* 0x006fea0003800000 */
[----:B------:R-:W-:Y:S02]  /*00a0*/  ULDC.64 UR4, c[0x0][0x198] ;  /* 0x0000660000047ab9 */ /* 0x000fe40000000a00 */
[----:B------:R-:W-:Y:S02]  /*00b0*/  UIADD3 UR6, UP0, UR4, 0xf0, URZ ;  /* 0x000000f004067890 */ /* 0x000fe4000ff1e03f */
[----:B------:R-:W-:Y:S02]  /*00c0*/  UIADD3 UR4, UP1, UR4, 0x1f0, URZ ;  /* 0x000001f004047890 */ /* 0x000fe4000ff3e03f */
[----:B------:R-:W-:Y:S02]  /*00d0*/  UIADD3.X UR7, URZ, UR5, URZ, UP0, !UPT ;  /* 0x000000053f077290 */ /* 0x000fe400087fe43f */
[----:B------:R-:W-:-:S07]  /*00e0*/  UIADD3.X UR5, URZ, UR5, URZ, UP1, !UPT ;  /* 0x000000053f057290 */ /* 0x000fce0008ffe43f */
[----:B------:R0:W-:Y:S02]  /*00f0*/  UTMACCTL.PF [UR6] ;  /* 0x00000000060079b9 */ /* 0x0001e40008040000 */
[----:B------:R0:W-:Y:S02]  /*0100*/  UTMACCTL.PF [UR4] ;  /* 0x00000000040079b9 */ /* 0x0001e40008040000 */
[----:B0-----:R-:W-:Y:S01]  /*0110*/  NOP ;  /* 0x0000000000007918 */ /* 0x001fe20000000000 */
.L_x_1:
[----:B------:R-:W-:Y:S05]  /*0120*/  BSYNC B0 ;  /* 0x0000000000007941 */ /* 0x000fea0003800000 */
.L_x_0:
[----:B------:R-:W0:Y:S02]  /*0130*/  SHFL.IDX PT, R3, R2, RZ, 0x1f ;  /* 0x00001fff02037589 */ /* 0x000e2400000e0000 */
[----:B0-----:R-:W-:-:S13]  /*0140*/  ISETP.NE.AND P0, PT, R3, RZ, PT ;  /* 0x000000ff0300720c */ /* 0x001fda0003f05270 */
[----:B------:R-:W-:Y:S05]  /*0150*/  @P0 BRA `(.L_x_2) ;  /* 0x0000000000680947 */ /* 0x000fea0003800000 */
[----:B------:R-:W0:Y:S01]  /*0160*/  S2UR UR8, SR_CgaCtaId ;  /* 0x00000000000879c3 */ /* 0x000e220000008800 */
[----:B------:R-:W-:Y:S01]  /*0170*/  UMOV UR4, 0x400 ;  /* 0x0000040000047882 */ /* 0x000fe20000000000 */
[----:B------:R-:W-:Y:S01]  /*0180*/  UMOV UR5, 0x1 ;  /* 0x0000000100057882 */ /* 0x000fe20000000000 */
[----:B------:R-:W-:Y:S01]  /*0190*/  UMOV UR6, 0x100 ;  /* 0x0000010000067882 */ /* 0x000fe20000000000 */
[----:B------:R-:W-:Y:S01]  /*01a0*/  ELECT P0, URZ, PT ;  /* 0x00000000003f782f */ /* 0x000fe20003800000 */
[----:B------:R-:W-:-:S04]  /*01b0*/  UIADD3 UR6, -UR6, 0x100000, URZ ;  /* 0x0010000006067890 */ /* 0x000fc8000fffe13f */
[----:B------:R-:W-:Y:S02]  /*01c0*/  USHF.L.U32 UR7, UR6, 0xb, URZ ;  /* 0x0000000b06077899 */ /* 0x000fe4000800063f */
[----:B------:R-:W-:Y:S02]  /*01d0*/  USHF.L.U32 UR6, UR6, 0x1, URZ ;  /* 0x0000000106067899 */ /* 0x000fe4000800063f */
[----:B0-----:R-:W-:Y:S02]  /*01e0*/  ULEA UR8, UR8, UR4, 0x18 ;  /* 0x0000000408087291 */ /* 0x001fe4000f8ec03f */
[----:B------:R-:W-:-:S04]  /*01f0*/  UIADD3 UR4, -UR5, 0x100000, URZ ;  /* 0x0010000005047890 */ /* 0x000fc8000fffe13f */
[----:B------:R-:W-:Y:S02]  /*0200*/  USHF.L.U32 UR5, UR4, 0xb, URZ ;  /* 0x0000000b04057899 */ /* 0x000fe4000800063f */
[----:B------:R-:W-:Y:S01]  /*0210*/  USHF.L.U32 UR4, UR4, 0x1, URZ ;  /* 0x0000000104047899 */ /* 0x000fe2000800063f */
[----:B------:R-:W0:Y:S11]  /*0220*/  FENCE.VIEW.ASYNC.S ;  /* 0x00000000000073c6 */ /* 0x000e360000000000 */
[----:B0-----:R0:W1:Y:S01]  /*0230*/  SYNCS.EXCH.64 URZ, [UR8], UR4 ;  /* 0x00000004083f75b2 */ /* 0x0010620008000100 */
[----:B------:R0:W2:Y:S01]  /*0240*/  SYNCS.EXCH.64 URZ, [UR8+0x30], UR6 ;  /* 0x00003006083f75b2 */ /* 0x0000a20008000100 */
[----:B------:R0:W3:Y:S01]  /*0250*/  SYNCS.EXCH.64 URZ, [UR8+0x8], UR4 ;  /* 0x00000804083f75b2 */ /* 0x0000e20008000100 */
[----:B------:R0:W4:Y:S01]  /*0260*/  SYNCS.EXCH.64 URZ, [UR8+0x38], UR6 ;  /* 0x00003806083f75b2 */ /* 0x0001220008000100 */
[----:B------:R0:W0:Y:S01]  /*0270*/  SYNCS.EXCH.64 URZ, [UR8+0x10], UR4 ;  /* 0x00001004083f75b2 */ /* 0x0000220008000100 */
[----:B------:R0:W0:Y:S01]  /*0280*/  SYNCS.EXCH.64 URZ, [UR8+0x40], UR6 ;  /* 0x00004006083f75b2 */ /* 0x0000220008000100 */
[----:B------:R0:W0:Y:S01]  /*0290*/  SYNCS.EXCH.64 URZ, [UR8+0x18], UR4 ;  /* 0x00001804083f75b2 */ /* 0x0000220008000100 */
[----:B------:R0:W0:Y:S01]  /*02a0*/  SYNCS.EXCH.64 URZ, [UR8+0x48], UR6 ;  /* 0x00004806083f75b2 */ /* 0x0000220008000100 */
[----:B------:R0:W0:Y:S01]  /*02b0*/  SYNCS.EXCH.64 URZ, [UR8+0x20], UR4 ;  /* 0x00002004083f75b2 */ /* 0x0000220008000100 */
[----:B------:R0:W0:Y:S01]  /*02c0*/  SYNCS.EXCH.64 URZ, [UR8+0x50], UR6 ;  /* 0x00005006083f75b2 */ /* 0x0000220008000100 */
[----:B------:R0:W0:Y:S01]  /*02d0*/  SYNCS.EXCH.64 URZ, [UR8+0x28], UR4 ;  /* 0x00002804083f75b2 */ /* 0x0000220008000100 */
[----:B------:R0:W0:Y:S01]  /*02e0*/  SYNCS.EXCH.64 URZ, [UR8+0x58], UR6 ;  /* 0x00005806083f75b2 */ /* 0x0000220008000100 */
[----:B------:R-:W-:Y:S01]  /*02f0*/  NOP ;  /* 0x0000000000007918 */ /* 0x000fe20000000000 */
.L_x_2:
[----:B------:R-:W5:Y:S01]  /*0300*/  SHFL.IDX PT, R2, R2, RZ, 0x1f ;  /* 0x00001fff02027589 */ /* 0x000f6200000e0000 */
[----:B------:R-:W1:Y:S01]  /*0310*/  LDC R3, c[0x0][0x65c] ;  /* 0x00019700ff037b82 */ /* 0x000e620000000800 */
[----:B------:R-:W-:Y:S02]  /*0320*/  ELECT P0, URZ, PT ;  /* 0x00000000003f782f */ /* 0x000fe40003800000 */
[----:B------:R-:W-:Y:S01]  /*0330*/  SHF.R.S32.HI R4, RZ, 0x1f, R5 ;  /* 0x0000001fff047819 */ /* 0x000fe20000011405 */
[----:B------:R-:W2:Y:S01]  /*0340*/  S2R R10, SR_CTAID.Y ;  /* 0x00000000000a7919 */ /* 0x000ea20000002600 */
[----:B0-----:R-:W-:Y:S01]  /*0350*/  UMOV UR4, 0x20 ;  /* 0x0000002000047882 */ /* 0x001fe20000000000 */
[C---:B------:R-:W-:Y:S01]  /*0360*/  ISETP.NE.AND P2, PT, R6.reuse, RZ, PT ;  /* 0x000000ff0600720c */ /* 0x040fe20003f45270 */
[----:B------:R-:W-:Y:S01]  /*0370*/  VIADD R11, R6, 0xffffffff ;  /* 0xffffffff060b7836 */ /* 0x000fe20000000000 */
[----:B------:R-:W0:Y:S01]  /*0380*/  S2R R8, SR_CTAID.X ;  /* 0x0000000000087919 */ /* 0x000e220000002500 */
[----:B------:R-:W-:Y:S01]  /*0390*/  LEA.HI R4, R4, R5, RZ, 0x2 ;  /* 0x0000000504047211 */ /* 0x000fe200078f10ff */
[----:B------:R-:W-:Y:S01]  /*03a0*/  NOP ;  /* 0x0000000000007918 */ /* 0x000fe20000000000 */
[----:B------:R-:W-:Y:S01]  /*03b0*/  NOP ;  /* 0x0000000000007918 */ /* 0x000fe20000000000 */
[----:B------:R-:W-:-:S02]  /*03c0*/  ISETP.GE.U32.AND P1, PT, R11, 0x2, PT ;  /* 0x000000020b00780c */ /* 0x000fc40003f26070 */
[----:B------:R-:W-:-:S05]  /*03d0*/  LOP3.LUT R4, R4, 0xfffffffc, RZ, 0xc0, !PT ;  /* 0xfffffffc04047812 */ /* 0x000fca00078ec0ff */
[----:B------:R-:W-:Y:S01]  /*03e0*/  IMAD.IADD R5, R5, 0x1, -R4 ;  /* 0x0000000105057824 */ /* 0x000fe200078e0a04 */
[----:B-----5:R-:W-:Y:S02]  /*03f0*/  ISETP.NE.OR P0, PT, R2, RZ, !P0 ;  /* 0x000000ff0200720c */ /* 0x020fe40004705670 */
[----:B-1----:R-:W-:-:S11]  /*0400*/  ISETP.NE.AND P3, PT, R3, 0x1, PT ;  /* 0x000000010300780c */ /* 0x002fd60003f65270 */
[----:B------:R-:W-:Y:S01]  /*0410*/  VOTEU.ALL UP0, P0 ;  /* 0x00000000003f7886 */ /* 0x000fe20000000000 */
[----:B------:R-:W-:Y:S01]  /*0420*/  VOTEU.ALL UP1, P0 ;  /* 0x00000000003f7886 */ /* 0x000fe20000020000 */
[----:B------:R-:W0:Y:S01]  /*0430*/  @P3 LDC R9, c[0x0][0x10] ;  /* 0x00000400ff093b82 */ /* 0x000e220000000800 */
[----:B--2---:R-:W-:Y:S02]  /*0440*/  @P3 IMAD.MOV.U32 R2, RZ, RZ, R10 ;  /* 0x000000ffff023224 */ /* 0x004fe400078e000a */
[----:B------:R-:W-:Y:S01]  /*0450*/  @!UP0 UMOV UR6, 0x400 ;  /* 0x0000040000068882 */ /* 0x000fe20000000000 */
[----:B------:R-:W-:-:S04]  /*0460*/  @!UP0 UIADD3 UR4, -UR4, 0x100000, URZ ;  /* 0x0010000004048890 */ /* 0x000fc8000fffe13f */
[----:B------:R-:W-:Y:S02]  /*0470*/  @!UP0 USHF.L.U32 UR5, UR4, 0xb, URZ ;  /* 0x0000000b04058899 */ /* 0x000fe4000800063f */
[----:B------:R-:W-:Y:S01]  /*0480*/  @!UP0 USHF.L.U32 UR4, UR4, 0x1, URZ ;  /* 0x0000000104048899 */ /* 0x000fe2000800063f */
[----:B------:R-:W-:Y:S02]  /*0490*/  @P3 IMAD.MOV.U32 R3, RZ, RZ, RZ ;  /* 0x000000ffff033224 */ /* 0x000fe400078e00ff */
[----:B------:R-:W-:Y:S01]  /*04a0*/  @P3 IMAD.MOV.U32 R13, RZ, RZ, RZ ;  /* 0x000000ffff0d3224 */ /* 0x000fe200078e00ff */
[----:B------:R-:W1:Y:S08]  /*04b0*/  @!UP0 S2UR UR7, SR_CgaCtaId ;  /* 0x00000000000789c3 */ /* 0x000e700000008800 */
[----:B------:R-:W2:Y:S01]  /*04c0*/  @!P3 LDC R7, c[0x0][0xc] ;  /* 0x00000300ff07bb82 */ /* 0x000ea20000000800 */
[----:B0-----:R-:W-:-:S04]  /*04d0*/  @P3 IMAD.WIDE.U32 R2, R8, R9, R2 ;  /* 0x0000000908023225 */ /* 0x001fc800078e0002 */
[----:B------:R-:W-:Y:S02]  /*04e0*/  IMAD.MOV.U32 R9, RZ, RZ, RZ ;  /* 0x000000ffff097224 */ /* 0x000fe400078e00ff */
[----:B------:R-:W-:Y:S01]  /*04f0*/  @P3 IMAD.IADD R3, R3, 0x1, R13 ;  /* 0x0000000103033824 */ /* 0x000fe200078e020d */
[----:B-1----:R-:W-:Y:S01]  /*0500*/  @!UP0 ULEA UR6, UR7, UR6, 0x18 ;  /* 0x0000000607068291 */ /* 0x002fe2000f8ec03f */
[----:B------:R-:W-:Y:S01]  /*0510*/  VOTEU.ALL UP0, P0 ;  /* 0x00000000003f7886 */ /* 0x000fe20000000000 */
[----:B------:R-:W-:-:S04]  /*0520*/  ISETP.NE.AND P0, PT, R5, 0x3, PT ;  /* 0x000000030500780c */ /* 0x000fc80003f05270 */
[----:B------:R-:W-:-:S04]  /*0530*/  ISETP.EQ.OR P0, PT, R5, RZ, !P0 ;  /* 0x000000ff0500720c */ /* 0x000fc80004702670 */
[----:B------:R-:W-:Y:S01]  /*0540*/  ISETP.EQ.AND P0, PT, R6, RZ, P0 ;  /* 0x000000ff0600720c */ /* 0x000fe20000702270 */
[----:B------:R-:W0:Y:S02]  /*0550*/  FENCE.VIEW.ASYNC.S ;  /* 0x00000000000073c6 */ /* 0x000e240000000000 */
[----:B0-----:R0:W3:Y:S01]  /*0560*/  @!UP0 SYNCS.EXCH.64 URZ, [UR6+0x70], UR4 ;  /* 0x00007004063f85b2 */ /* 0x0010e20008000100 */
[----:B--2---:R-:W-:Y:S01]  /*0570*/  @!P3 IMAD.WIDE.U32 R6, R7, R10, R8 ;  /* 0x0000000a0706b225 */ /* 0x004fe200078e0008 */
[----:B------:R-:W-:-:S03]  /*0580*/  SEL R4, RZ, 0x1, !P0 ;  /* 0x00000001ff047807 */ /* 0x000fc60004000000 */
[----:B------:R-:W-:Y:S02]  /*0590*/  @!P3 IMAD.MOV.U32 R2, RZ, RZ, R6 ;  /* 0x000000ffff02b224 */ /* 0x000fe400078e0006 */
[----:B------:R-:W-:Y:S01]  /*05a0*/  @!P3 IMAD.MOV.U32 R3, RZ, RZ, R7 ;  /* 0x000000ffff03b224 */ /* 0x000fe200078e0007 */
[----:B------:R-:W-:Y:S01]  /*05b0*/  SEL R4, R4, 0x2, P1 ;  /* 0x0000000204047807 */ /* 0x000fe20000800000 */
[----:B------:R0:W3:Y:S01]  /*05c0*/  @!UP1 SYNCS.EXCH.64 URZ, [UR6+0x78], UR4 ;  /* 0x00007804063f95b2 */ /* 0x0000e20008000100 */
[----:B------:R-:W-:Y:S01]  /*05d0*/  NOP ;  /* 0x0000000000007918 */ /* 0x000fe20000000000 */
[----:B---34-:R-:W-:Y:S06]  /*05e0*/  BAR.SYNC.DEFER_BLOCKING 0x0 ;  /* 0x0000000000007b1d */ /* 0x018fec0000010000 */
[----:B------:R-:W-:Y:S05]  /*05f0*/  @!P2 BRA `(.L_x_3) ;  /* 0x00000078009ca947 */ /* 0x000fea0003800000 */
[----:B------:R-:W-:-:S13]  /*0600*/  ISETP.GT.U32.AND P0, PT, R11, 0x1, PT ;  /* 0x000000010b00780c */ /* 0x000fda0003f04070 */
[----:B0-----:R-:W-:Y:S05]  /*0610*/  @P0 EXIT ;  /* 0x000000000000094d */ /* 0x001fea0003800000 */
[----:B------:R-:W-:Y:S01]  /*0620*/  ULDC.64 UR4, c[0x0][0x650] ;  /* 0x0001940000047ab9 */ /* 0x000fe20000000a00 */
[----:B------:R-:W-:Y:S01]  /*0630*/  PRMT R12, RZ, 0x7610, R12 ;  /* 0x00007610ff0c7816 */ /* 0x000fe2000000000c */
[----:B------:R-:W-:Y:S01]  /*0640*/  IMAD.MOV.U32 R6, RZ, RZ, -0x1 ;  /* 0xffffffffff067424 */ /* 0x000fe200078e00ff */
[----:B------:R-:W-:Y:S01]  /*0650*/  ISETP.GE.U32.AND P0, PT, R2, UR4, PT ;  /* 0x0000000402007c0c */ /* 0x000fe2000bf06070 */
[----:B------:R-:W-:Y:S02]  /*0660*/  IMAD.MOV.U32 R7, RZ, RZ, -0x1 ;  /* 0xffffffffff077424 */ /* 0x000fe400078e00ff */
[----:B------:R-:W-:Y:S01]  /*0670*/  IMAD.MOV.U32 R5, RZ, RZ, -0x1 ;  /* 0xffffffffff057424 */ /* 0x000fe200078e00ff */
[----:B------:R-:W-:-:S13]  /*0680*/  ISETP.GE.U32.AND.EX P0, PT, R3, UR5, PT, P0 ;  /* 0x0000000503007c0c */ /* 0x000fda000bf06100 */
[----:B------:R-:W-:Y:S05]  /*0690*/  @P0 BRA `(.L_x_4) ;  /* 0x00000004005c0947 */ /* 0x000fea0003800000 */
[----:B------:R-:W0:Y:S01]  /*06a0*/  LDC.64 R16, c[0x0][0x628] ;  /* 0x00018a00ff107b82 */ /* 0x000e220000000a00 */
[----:B------:R-:W-:Y:S02]  /*06b0*/  IMAD.MOV.U32 R6, RZ, RZ, R2 ;  /* 0x000000ffff067224 */ /* 0x000fe400078e0002 */
[----:B------:R-:W-:-:S05]  /*06c0*/  IMAD.MOV.U32 R7, RZ, RZ, R3 ;  /* 0x000000ffff077224 */ /* 0x000fca00078e0003 */
[----:B------:R-:W1:Y:S08]  /*06d0*/  LDC R18, c[0x0][0x630] ;  /* 0x00018c00ff127b82 */ /* 0x000e700000000800 */
[----:B------:R-:W2:Y:S01]  /*06e0*/  LDC.64 R20, c[0x0][0x620] ;  /* 0x00018800ff147b82 */ /* 0x000ea20000000a00 */
[----:B0-----:R-:W-:-:S04]  /*06f0*/  ISETP.NE.U32.AND P0, PT, R16, RZ, PT ;  /* 0x000000ff1000720c */ /* 0x001fc80003f05070 */
[----:B------:R-:W-:-:S13]  /*0700*/  ISETP.NE.AND.EX P0, PT, R17, RZ, PT, P0 ;  /* 0x000000ff1100720c */ /* 0x000fda0003f05300 */
[----:B-12---:R-:W-:Y:S05]  /*0710*/  @!P0 BRA `(.L_x_5) ;  /* 0x0000000000288947 */ /* 0x006fea0003800000 */
[----:B------:R-:W0:Y:S02]  /*0720*/  LDC R5, c[0x0][0x634] ;  /* 0x00018d00ff057b82 */ /* 0x000e240000000800 */
[----:B0-----:R-:W-:-:S05]  /*0730*/  IADD3 R5, P0, R2, R5, RZ ;  /* 0x0000000502057210 */ /* 0x001fca0007f1e0ff */
[----:B------:R-:W-:-:S04]  /*0740*/  IMAD.X R11, RZ, RZ, R3, P0 ;  /* 0x000000ffff0b7224 */ /* 0x000fc800000e0603 */
[----:B------:R-:W-:-:S04]  /*0750*/  IMAD.WIDE.U32 R6, R11, R16, RZ ;  /* 0x000000100b067225 */ /* 0x000fc800078e00ff */
[----:B------:R-:W-:-:S04]  /*0760*/  IMAD.WIDE.U32 R12, P0, R5, R17, R6 ;  /* 0x00000011050c7225 */ /* 0x000fc80007800006 */
[----:B------:R-:W-:-:S04]  /*0770*/  IMAD.WIDE.U32 R6, R5, R16, RZ ;  /* 0x0000001005067225 */ /* 0x000fc800078e00ff */
[----:B------:R-:W-:Y:S01]  /*0780*/  IMAD.X R15, RZ, RZ, RZ, P0 ;  /* 0x000000ffff0f7224 */ /* 0x000fe200000e06ff */
[----:B------:R-:W-:Y:S01]  /*0790*/  IADD3 RZ, P0, R7, R12, RZ ;  /* 0x0000000c07ff7210 */ /* 0x000fe20007f1e0ff */
[----:B------:R-:W-:-:S04]  /*07a0*/  IMAD.MOV.U32 R14, RZ, RZ, R13 ;  /* 0x000000ffff0e7224 */ /* 0x000fc800078e000d */
[----:B------:R-:W-:-:S08]  /*07b0*/  IMAD.WIDE.U32.X R6, R11, R17, R14, P0 ;  /* 0x000000110b067225 */ /* 0x000fd000000e040e */
.L_x_5:
[--C-:B------:R-:W-:Y:S01]  /*07c0*/  SHF.R.U64 R26, R6, R18, R7.reuse ;  /* 0x00000012061a7219 */ /* 0x100fe20000001207 */
[----:B------:R-:W0:Y:S01]  /*07d0*/  LDC.64 R22, c[0x0][0x640] ;  /* 0x00019000ff167b82 */ /* 0x000e220000000a00 */
[----:B------:R-:W-:Y:S01]  /*07e0*/  I2FP.F32.U32 R5, R8 ;  /* 0x0000000800057245 */ /* 0x000fe20000201000 */
[----:B------:R-:W-:Y:S01]  /*07f0*/  ULDC UR4, c[0x0][0x150] ;  /* 0x0000540000047ab9 */ /* 0x000fe20000000800 */
[----:B------:R-:W-:Y:S02]  /*0800*/  SHF.R.U32.HI R6, RZ, R18, R7 ;  /* 0x00000012ff067219 */ /* 0x000fe40000011607 */
[----:B------:R-:W-:Y:S01]  /*0810*/  IADD3 R11, P0, RZ, -R26, RZ ;  /* 0x8000001aff0b7210 */ /* 0x000fe20007f1e0ff */
[----:B------:R-:W-:Y:S01]  /*0820*/  FMUL R5, R5, UR4 ;  /* 0x0000000405057c20 */ /* 0x000fe20008400000 */
[----:B------:R-:W-:Y:S01]  /*0830*/  ULDC UR4, c[0x0][0x154] ;  /* 0x0000550000047ab9 */ /* 0x000fe20000000800 */
[----:B------:R-:W1:Y:S02]  /*0840*/  LDC R14, c[0x0][0x618] ;  /* 0x00018600ff0e7b82 */ /* 0x000e640000000800 */
[----:B------:R-:W-:-:S02]  /*0850*/  IMAD.X R13, RZ, RZ, ~R6, P0 ;  /* 0x000000ffff0d7224 */ /* 0x000fc400000e0e06 */
[----:B------:R-:W2:Y:S01]  /*0860*/  F2I.U32.TRUNC.NTZ R5, R5 ;  /* 0x0000000500057305 */ /* 0x000ea2000020f000 */
[----:B------:R-:W-:-:S03]  /*0870*/  IMAD.WIDE.U32 R6, R11, R20, R2 ;  /* 0x000000140b067225 */ /* 0x000fc600078e0002 */
[----:B------:R-:W3:Y:S01]  /*0880*/  LDC R9, c[0x0][0x144] ;  /* 0x00005100ff097b82 */ /* 0x000ee20000000800 */
[----:B------:R-:W-:-:S04]  /*0890*/  IMAD R12, R13, R20, RZ ;  /* 0x000000140d0c7224 */ /* 0x000fc800078e02ff */
[----:B------:R-:W-:Y:S02]  /*08a0*/  IMAD R11, R11, R21, R12 ;  /* 0x000000150b0b7224 */ /* 0x000fe400078e020c */
[----:B------:R-:W-:Y:S01]  /*08b0*/  IMAD.MOV.U32 R12, RZ, RZ, 0x1 ;  /* 0x00000001ff0c7424 */ /* 0x000fe200078e00ff */
[----:B------:R-:W4:Y:S01]  /*08c0*/  LDC R18, c[0x0][0x608] ;  /* 0x00018200ff127b82 */ /* 0x000f220000000800 */
[----:B------:R-:W-:Y:S01]  /*08d0*/  IMAD.IADD R11, R7, 0x1, R11 ;  /* 0x00000001070b7824 */ /* 0x000fe200078e020b */
[----:B0-----:R-:W-:Y:S01]  /*08e0*/  ISETP.NE.U32.AND P0, PT, R22, RZ, PT ;  /* 0x000000ff1600720c */ /* 0x001fe20003f05070 */
[----:B--2---:R-:W-:-:S03]  /*08f0*/  IMAD.MOV R7, RZ, RZ, -R5 ;  /* 0x000000ffff077224 */ /* 0x004fc600078e0a05 */
[----:B------:R-:W-:Y:S02]  /*0900*/  ISETP.NE.AND.EX P0, PT, R23, RZ, PT, P0 ;  /* 0x000000ff1700720c */ /* 0x000fe40003f05300 */
[----:B------:R-:W0:Y:S01]  /*0910*/  LDC R13, c[0x0][0x658] ;  /* 0x00019600ff0d7b82 */ /* 0x000e220000000800 */
[--C-:B-1----:R-:W-:Y:S02]  /*0920*/  SHF.R.U64 R16, R6, R14, R11.reuse ;  /* 0x0000000e06107219 */ /* 0x102fe4000000120b */
[----:B------:R-:W-:Y:S02]  /*0930*/  I2FP.F32.U32 R6, R10 ;  /* 0x0000000a00067245 */ /* 0x000fe40000201000 */
[----:B------:R-:W-:-:S03]  /*0940*/  SHF.R.U32.HI R11, RZ, R14, R11 ;  /* 0x0000000eff0b7219 */ /* 0x000fc6000001160b */
[----:B------:R-:W1:Y:S01]  /*0950*/  LDC R17, c[0x0][0x148] ;  /* 0x00005200ff117b82 */ /* 0x000e620000000800 */
[----:B---3--:R-:W-:Y:S02]  /*0960*/  IMAD R5, R9, R7, R8 ;  /* 0x0000000709057224 */ /* 0x008fe400078e0208 */
[----:B------:R-:W-:Y:S01]  /*0970*/  FMUL R7, R6, UR4 ;  /* 0x0000000406077c20 */ /* 0x000fe20008400000 */
[----:B------:R-:W-:-:S03]  /*0980*/  IMAD.MOV.U32 R6, RZ, RZ, -0x1 ;  /* 0xffffffffff067424 */ /* 0x000fc600078e00ff */
[----:B------:R2:W3:Y:S01]  /*0990*/  F2I.U32.TRUNC.NTZ R15, R7 ;  /* 0x00000007000f7305 */ /* 0x0004e2000020f000 */
[----:B------:R-:W1:Y:S01]  /*09a0*/  LDC R21, c[0x0][0x600] ;  /* 0x00018000ff157b82 */ /* 0x000e620000000800 */
[-CC-:B----4-:R-:W-:Y:S02]  /*09b0*/  SHF.R.U64 R27, R16, R18.reuse, R11.reuse ;  /* 0x00000012101b7219 */ /* 0x190fe4000000120b */
[----:B------:R-:W-:-:S05]  /*09c0*/  SHF.R.U32.HI R8, RZ, R18, R11 ;  /* 0x00000012ff087219 */ /* 0x000fca000001160b */
[----:B------:R-:W4:Y:S01]  /*09d0*/  LDC R20, c[0x0][0x648] ;  /* 0x00019200ff147b82 */ /* 0x000f220000000800 */
[-CC-:B0-----:R-:W-:Y:S02]  /*09e0*/  SHF.R.U64 R18, R27, R13.reuse, R8.reuse ;  /* 0x0000000d1b127219 */ /* 0x181fe40000001208 */
[-C--:B------:R-:W-:Y:S02]  /*09f0*/  SHF.L.U32 R6, R6, R13.reuse, RZ ;  /* 0x0000000d06067219 */ /* 0x080fe400000006ff */
[-C--:B------:R-:W-:Y:S02]  /*0a00*/  SHF.R.U32.HI R8, RZ, R13.reuse, R8 ;  /* 0x0000000dff087219 */ /* 0x080fe40000011608 */
[----:B------:R-:W-:Y:S01]  /*0a10*/  LOP3.LUT R14, RZ, R6, RZ, 0x33, !PT ;  /* 0x00000006ff0e7212 */ /* 0x000fe200078e33ff */
[----:B------:R-:W0:Y:S01]  /*0a20*/  LDC R25, c[0x0][0x638] ;  /* 0x00018e00ff197b82 */ /* 0x000e220000000800 */
[----:B------:R-:W-:Y:S01]  /*0a30*/  SHF.L.U32 R11, R12, R13, RZ ;  /* 0x0000000d0c0b7219 */ /* 0x000fe200000006ff */
[----:B------:R-:W-:-:S02]  /*0a40*/  IMAD.MOV.U32 R6, RZ, RZ, R18 ;  /* 0x000000ffff067224 */ /* 0x000fc400078e0012 */
[----:B--2---:R-:W-:-:S04]  /*0a50*/  IMAD.MOV.U32 R7, RZ, RZ, R8 ;  /* 0x000000ffff077224 */ /* 0x004fc800078e0008 */
[----:B------:R-:W2:Y:S01]  /*0a60*/  LDC R24, c[0x0][0x610] ;  /* 0x00018400ff187b82 */ /* 0x000ea20000000800 */
[----:B---3--:R-:W-:Y:S05]  /*0a70*/  @!P0 BRA `(.L_x_6) ;  /* 0x0000000000288947 */ /* 0x008fea0003800000 */
[----:B------:R-:W3:Y:S02]  /*0a80*/  LDC R13, c[0x0][0x64c] ;  /* 0x00019300ff0d7b82 */ /* 0x000ee40000000800 */
[----:B---3--:R-:W-:-:S05]  /*0a90*/  IADD3 R13, P0, R18, R13, RZ ;  /* 0x0000000d120d7210 */ /* 0x008fca0007f1e0ff */
        /* <DEDUP_REMOVED lines=8> */
.L_x_6:
[----:B----4-:R-:W-:Y:S01]  /*0b20*/  SHF.R.U64 R6, R6, R20, R7 ;  /* 0x0000001406067219 */ /* 0x010fe20000001207 */
[----:B-1----:R-:W-:Y:S01]  /*0b30*/  VIADD R7, R21, 0xffffffff ;  /* 0xffffffff15077836 */ /* 0x002fe20000000000 */
[----:B------:R-:W-:Y:S01]  /*0b40*/  LOP3.LUT R14, R27, R14, RZ, 0xc0, !PT ;  /* 0x0000000e1b0e7212 */ /* 0x000fe200078ec0ff */
[----:B------:R-:W-:Y:S02]  /*0b50*/  IMAD.MOV R15, RZ, RZ, -R15 ;  /* 0x000000ffff0f7224 */ /* 0x000fe400078e0a0f */
[----:B------:R-:W-:Y:S01]  /*0b60*/  IMAD.MOV R8, RZ, RZ, -R6 ;  /* 0x000000ffff087224 */ /* 0x000fe200078e0a06 */
[----:B------:R-:W-:Y:S01]  /*0b70*/  LOP3.LUT R7, R16, R7, RZ, 0xc0, !PT ;  /* 0x0000000710077212 */ /* 0x000fe200078ec0ff */
[----:B------:R-:W-:Y:S02]  /*0b80*/  IMAD R14, R11, R6, R14 ;  /* 0x000000060b0e7224 */ /* 0x000fe400078e020e */
[----:B------:R-:W-:Y:S02]  /*0b90*/  @P3 IMAD R5, R17, R15, R10 ;  /* 0x0000000f11053224 */ /* 0x000fe400078e020a */
[----:B0-----:R-:W-:-:S02]  /*0ba0*/  IMAD R6, R8, R25, R18 ;  /* 0x0000001908067224 */ /* 0x001fc400078e0212 */
[----:B--2---:R-:W-:Y:S02]  /*0bb0*/  IMAD R5, R14, R24, R5 ;  /* 0x000000180e057224 */ /* 0x004fe400078e0205 */
[----:B------:R-:W-:Y:S02]  /*0bc0*/  IMAD R6, R6, R21, R7 ;  /* 0x0000001506067224 */ /* 0x000fe400078e0207 */
[----:B------:R-:W-:-:S03]  /*0bd0*/  IMAD.MOV.U32 R12, RZ, RZ, 0x1 ;  /* 0x00000001ff0c7424 */ /* 0x000fc600078e00ff */
[----:B------:R-:W-:Y:S02]  /*0be0*/  SEL R7, R6, R5, !P3 ;  /* 0x0000000506077207 */ /* 0x000fe40005800000 */
[----:B------:R-:W-:Y:S01]  /*0bf0*/  SEL R6, R5, R6, !P3 ;  /* 0x0000000605067207 */ /* 0x000fe20005800000 */
[----:B------:R-:W-:-:S07]  /*0c00*/  IMAD.MOV.U32 R5, RZ, RZ, R26 ;  /* 0x000000ffff057224 */ /* 0x000fce00078e001a */
.L_x_4:
[----:B------:R-:W-:-:S08]  /*0c10*/  NOP ;  /* 0x0000000000007918 */ /* 0x000fd00000000000 */
[----:B------:R-:W0:Y:S02]  /*0c20*/  USETMAXREG.TRY_ALLOC.CTAPOOL UP0, 0xe8 ;  /* 0x000000e8000079c8 */ /* 0x000e240008000600 */
[----:B0-----:R-:W-:-:S13]  /*0c30*/  PLOP3.LUT P0, PT, PT, PT, UP0, 0x80, 0x0 ;  /* 0x000000000000781c */ /* 0x001fda0003f0f008 */
[----:B------:R-:W-:Y:S05]  /*0c40*/  @!P0 BRA `(.L_x_4) ;  /* 0xfffffffc00f08947 */ /* 0x000fea000383ffff */
[----:B------:R-:W-:Y:S01]  /*0c50*/  ULDC.64 UR4, c[0x0][0x598] ;  /* 0x0001660000047ab9 */ /* 0x000fe20000000a00 */
[----:B------:R-:W-:Y:S01]  /*0c60*/  ULDC.64 UR20, c[0x0][0x208] ;  /* 0x0000820000147ab9 */ /* 0x000fe20000000a00 */
[----:B------:R-:W-:-:S04]  /*0c70*/  ISETP.NE.U32.AND P0, PT, RZ, UR4, PT ;  /* 0x00000004ff007c0c */ /* 0x000fc8000bf05070 */
[----:B------:R-:W-:-:S13]  /*0c80*/  ISETP.NE.AND.EX P0, PT, RZ, UR5, PT, P0 ;  /* 0x00000005ff007c0c */ /* 0x000fda000bf05300 */
[----:B------:R-:W-:Y:S05]  /*0c90*/  @!P0 BRA `(.L_x_7) ;  /* 0x00000000001c8947 */ /* 0x000fea0003800000 */
[----:B------:R-:W0:Y:S02]  /*0ca0*/  LDC.64 R8, c[0x0][0x598] ;  /* 0x00016600ff087b82 */ /* 0x000e240000000a00 */
[----:B0-----:R-:W2:Y:S02]  /*0cb0*/  LDG.E.64 R8, desc[UR20][R8.64] ;  /* 0x0000001408087981 */ /* 0x001ea4000c1e1b00 */
[----:B--2---:R-:W-:-:S04]  /*0cc0*/  ISETP.NE.U32.AND P0, PT, R8, RZ, PT ;  /* 0x000000ff0800720c */ /* 0x004fc80003f05070 */
[----:B------:R-:W-:-:S13]  /*0cd0*/  ISETP.NE.AND.EX P0, PT, R9, RZ, PT, P0 ;  /* 0x000000ff0900720c */ /* 0x000fda0003f05300 */
[----:B------:R-:W-:Y:S05]  /*0ce0*/  @!P0 BRA `(.L_x_7) ;  /* 0x0000000000088947 */ /* 0x000fea0003800000 */
[----:B------:R0:W5:Y:S01]  /*0cf0*/  LD.E R8, desc[UR20][R8.64] ;  /* 0x0000001408087980 */ /* 0x000162000c101900 */
[----:B------:R-:W-:Y:S05]  /*0d00*/  BRA `(.L_x_8) ;  /* 0x0000000000207947 */ /* 0x000fea0003800000 */
.L_x_7:
[----:B------:R-:W-:Y:S02]  /*0d10*/  ULDC.64 UR4, c[0x0][0x588] ;  /* 0x0001620000047ab9 */ /* 0x000fe40000000a00 */
[----:B------:R-:W-:-:S04]  /*0d20*/  ISETP.NE.U32.AND P0, PT, RZ, UR4, PT ;  /* 0x00000004ff007c0c */ /* 0x000fc8000bf05070 */
[----:B------:R-:W-:-:S13]  /*0d30*/  ISETP.NE.AND.EX P0, PT, RZ, UR5, PT, P0 ;  /* 0x00000005ff007c0c */ /* 0x000fda000bf05300 */
[----:B------:R-:W-:Y:S05]  /*0d40*/  @!P0 BRA `(.L_x_9) ;  /* 0x00000000000c8947 */ /* 0x000fea0003800000 */
[----:B------:R-:W0:Y:S02]  /*0d50*/  LDC.64 R8, c[0x0][0x588] ;  /* 0x00016200ff087b82 */ /* 0x000e240000000a00 */
[----:B0-----:R1:W5:Y:S01]  /*0d60*/  LDG.E R8, desc[UR20][R8.64] ;  /* 0x0000001408087981 */ /* 0x001362000c1e1900 */
[----:B------:R-:W-:Y:S05]  /*0d70*/  BRA `(.L_x_8) ;  /* 0x0000000000047947 */ /* 0x000fea0003800000 */
.L_x_9:
[----:B------:R-:W2:Y:S02]  /*0d80*/  LDC R8, c[0x0][0x580] ;  /* 0x00016000ff087b82 */ /* 0x000ea40000000800 */
.L_x_8:
[----:B------:R-:W-:Y:S02]  /*0d90*/  ULDC.64 UR4, c[0x0][0x5a0] ;  /* 0x0001680000047ab9 */ /* 0x000fe40000000a00 */
[----:B------:R-:W-:-:S04]  /*0da0*/  ISETP.NE.U32.AND P0, PT, RZ, UR4, PT ;  /* 0x00000004ff007c0c */ /* 0x000fc8000bf05070 */
[----:B------:R-:W-:-:S13]  /*0db0*/  ISETP.NE.AND.EX P0, PT, RZ, UR5, PT, P0 ;  /* 0x00000005ff007c0c */ /* 0x000fda000bf05300 */
[----:B------:R-:W-:Y:S05]  /*0dc0*/  @!P0 BRA `(.L_x_10) ;  /* 0x00000000001c8947 */ /* 0x000fea0003800000 */
[----:B------:R-:W3:Y:S02]  /*0dd0*/  LDC.64 R10, c[0x0][0x5a0] ;  /* 0x00016800ff0a7b82 */ /* 0x000ee40000000a00 */
[----:B---3--:R-:W3:Y:S02]  /*0de0*/  LDG.E.64 R10, desc[UR20][R10.64] ;  /* 0x000000140a0a7981 */ /* 0x008ee4000c1e1b00 */
[----:B---3--:R-:W-:-:S04]  /*0df0*/  ISETP.NE.U32.AND P0, PT, R10, RZ, PT ;  /* 0x000000ff0a00720c */ /* 0x008fc80003f05070 */
[----:B------:R-:W-:-:S13]  /*0e00*/  ISETP.NE.AND.EX P0, PT, R11, RZ, PT, P0 ;  /* 0x000000ff0b00720c */ /* 0x000fda0003f05300 */
[----:B------:R-:W-:Y:S05]  /*0e10*/  @!P0 BRA `(.L_x_10) ;  /* 0x0000000000088947 */ /* 0x000fea0003800000 */
[----:B01----:R0:W5:Y:S01]  /*0e20*/  LD.E R9, desc[UR20][R10.64] ;  /* 0x000000140a097980 */ /* 0x003162000c101900 */
[----:B------:R-:W-:Y:S05]  /*0e30*/  BRA `(.L_x_11) ;  /* 0x0000000000207947 */ /* 0x000fea0003800000 */
.L_x_10:
[----:B------:R-:W-:Y:S02]  /*0e40*/  ULDC.64 UR4, c[0x0][0x590] ;  /* 0x0001640000047ab9 */ /* 0x000fe40000000a00 */
[----:B------:R-:W-:-:S04]  /*0e50*/  ISETP.NE.U32.AND P0, PT, RZ, UR4, PT ;  /* 0x00000004ff007c0c */ /* 0x000fc8000bf05070 */
[----:B------:R-:W-:-:S13]  /*0e60*/  ISETP.NE.AND.EX P0, PT, RZ, UR5, PT, P0 ;  /* 0x00000005ff007c0c */ /* 0x000fda000bf05300 */
[----:B------:R-:W-:Y:S05]  /*0e70*/  @!P0 BRA `(.L_x_12) ;  /* 0x00000000000c8947 */ /* 0x000fea0003800000 */
[----:B------:R-:W0:Y:S02]  /*0e80*/  LDC.64 R10, c[0x0][0x590] ;  /* 0x00016400ff0a7b82 */ /* 0x000e240000000a00 */
[----:B01----:R1:W5:Y:S01]  /*0e90*/  LDG.E R9, desc[UR20][R10.64] ;  /* 0x000000140a097981 */ /* 0x003362000c1e1900 */
[----:B------:R-:W-:Y:S05]  /*0ea0*/  BRA `(.L_x_11) ;  /* 0x0000000000047947 */ /* 0x000fea0003800000 */
.L_x_12:
[----:B01----:R-:W3:Y:S02]  /*0eb0*/  LDC R9, c[0x0][0x584] ;  /* 0x00016100ff097b82 */ /* 0x003ee40000000800 */
.L_x_11:
[----:B------:R-:W-:-:S13]  /*0ec0*/  LOP3.LUT P0, RZ, R12, 0xff, RZ, 0xc0, !PT ;  /* 0x000000ff0cff7812 */ /* 0x000fda000780c0ff */
[----:B------:R-:W-:Y:S05]  /*0ed0*/  @!P0 EXIT ;  /* 0x000000000000894d */ /* 0x000fea0003800000 */
[----:B------:R-:W-:Y:S01]  /*0ee0*/  ULDC UR4, c[0x0][0x28c] ;  /* 0x0000a30000047ab9 */ /* 0x000fe20000000800 */
[----:B------:R-:W-:Y:S01]  /*0ef0*/  LOP3.LUT R142, R4, 0x1, RZ, 0xfc, !PT ;  /* 0x00000001048e7812 */ /* 0x000fe200078efcff */
[----:B------:R-:W-:-:S04]  /*0f00*/  UIADD3 UR4, UR4, 0x7f, URZ ;  /* 0x0000007f04047890 */ /* 0x000fc8000fffe03f */
[----:B------:R-:W-:-:S04]  /*0f10*/  USHF.R.S32.HI UR5, URZ, 0x1f, UR4 ;  /* 0x0000001f3f057899 */ /* 0x000fc80008011404 */
[----:B------:R-:W-:-:S03]  /*0f20*/  ULEA.HI UR5, UR5, UR4, URZ, 0x7 ;  /* 0x0000000405057291 */ /* 0x000fc6000f8f383f */
[----:B------:R-:W-:Y:S01]  /*0f30*/  UMOV UR4, URZ ;  /* 0x0000003f00047c82 */ /* 0x000fe20008000000 */
[----:B------:R-:W-:-:S03]  /*0f40*/  USHF.R.S32.HI UR9, URZ, 0x7, UR5 ;  /* 0x000000073f097899 */ /* 0x000fc60008011405 */
[----:B------:R-:W-:-:S09]  /*0f50*/  UMOV UR5, URZ ;  /* 0x0000003f00057c82 */ /* 0x000fd20008000000 */
.L_x_165:
[----:B01----:R-:W-:Y:S01]  /*0f60*/  LOP3.LUT R10, R0, 0x80, RZ, 0xc0, !PT ;  /* 0x00000080000a7812 */ /* 0x003fe200078ec0ff */
[----:B------:R-:W0:Y:S01]  /*0f70*/  S2UR UR13, SR_CgaCtaId ;  /* 0x00000000000d79c3 */ /* 0x000e220000008800 */
[----:B------:R-:W-:Y:S01]  /*0f80*/  UMOV UR12, 0x400 ;  /* 0x00000400000c7882 */ /* 0x000fe20000000000 */
[----:B------:R-:W-:Y:S01]  /*0f90*/  UMOV UR6, URZ ;  /* 0x0000003f00067c82 */ /* 0x000fe20008000000 */
[----:B------:R-:W-:Y:S01]  /*0fa0*/  SHF.R.U32.HI R10, RZ, 0x7, R10 ;  /* 0x00000007ff0a7819 */ /* 0x000fe2000001160a */
[----:B------:R-:W-:Y:S01]  /*0fb0*/  UMOV UR7, URZ ;  /* 0x0000003f00077c82 */ /* 0x000fe20008000000 */
[----:B------:R-:W-:Y:S02]  /*0fc0*/  CS2R R18, SRZ ;  /* 0x0000000000127805 */ /* 0x000fe4000001ff00 */
[----:B------:R-:W-:Y:S02]  /*0fd0*/  CS2R R16, SRZ ;  /* 0x0000000000107805 */ /* 0x000fe4000001ff00 */
[----:B------:R-:W-:Y:S01]  /*0fe0*/  CS2R R20, SRZ ;  /* 0x0000000000147805 */ /* 0x000fe2000001ff00 */
[----:B------:R-:W1:Y:S01]  /*0ff0*/  LDC R11, c[0x0][0x28c] ;  /* 0x0000a300ff0b7b82 */ /* 0x000e620000000800 */
[----:B----4-:R-:W4:Y:S01]  /*1000*/  SHFL.IDX PT, R10, R10, RZ, 0x1f ;  /* 0x00001fff0a0a7589 */ /* 0x010f2200000e0000 */
[----:B------:R-:W-:-:S02]  /*1010*/  CS2R R22, SRZ ;  /* 0x0000000000167805 */ /* 0x000fc4000001ff00 */
[----:B------:R-:W-:Y:S02]  /*1020*/  CS2R R88, SRZ ;  /* 0x0000000000587805 */ /* 0x000fe4000001ff00 */
[----:B------:R-:W-:Y:S02]  /*1030*/  CS2R R90, SRZ ;  /* 0x00000000005a7805 */ /* 0x000fe4000001ff00 */
[----:B------:R-:W-:Y:S02]  /*1040*/  CS2R R92, SRZ ;  /* 0x00000000005c7805 */ /* 0x000fe4000001ff00 */
[----:B------:R-:W-:Y:S02]  /*1050*/  CS2R R96, SRZ ;  /* 0x0000000000607805 */ /* 0x000fe4000001ff00 */
[----:B------:R-:W-:Y:S02]  /*1060*/  CS2R R94, SRZ ;  /* 0x00000000005e7805 */ /* 0x000fe4000001ff00 */
        /* <DEDUP_REMOVED lines=16> */
[----:B-1----:R-:W-:Y:S02]  /*1170*/  ISETP.GE.AND P0, PT, R11, 0x1, PT ;  /* 0x000000010b00780c */ /* 0x002fe40003f06270 */
[----:B------:R-:W-:Y:S02]  /*1180*/  CS2R R130, SRZ ;  /* 0x0000000000827805 */ /* 0x000fe4000001ff00 */
[----:B----4-:R-:W-:-:S02]  /*1190*/  R2UR UR8, R10 ;  /* 0x000000000a0872ca */ /* 0x010fc400000e0000 */
[----:B------:R-:W-:Y:S02]  /*11a0*/  CS2R R132, SRZ ;  /* 0x0000000000847805 */ /* 0x000fe4000001ff00 */
[----:B------:R-:W-:Y:S02]  /*11b0*/  CS2R R134, SRZ ;  /* 0x0000000000867805 */ /* 0x000fe4000001ff00 */
[----:B------:R-:W-:Y:S02]  /*11c0*/  CS2R R136, SRZ ;  /* 0x0000000000887805 */ /* 0x000fe4000001ff00 */
[----:B------:R-:W-:Y:S02]  /*11d0*/  CS2R R138, SRZ ;  /* 0x00000000008a7805 */ /* 0x000fe4000001ff00 */
[----:B------:R-:W-:Y:S01]  /*11e0*/  CS2R R140, SRZ ;  /* 0x00000000008c7805 */ /* 0x000fe2000001ff00 */
[----:B------:R-:W-:Y:S01]  /*11f0*/  IMAD.MOV.U32 R143, RZ, RZ, RZ ;  /* 0x000000ffff8f7224 */ /* 0x000fe200078e00ff */
[----:B------:R-:W-:Y:S01]  /*1200*/  CS2R R56, SRZ ;  /* 0x0000000000387805 */ /* 0x000fe2000001ff00 */
[----:B------:R-:W-:Y:S01]  /*1210*/  IMAD.MOV.U32 R145, RZ, RZ, RZ ;  /* 0x000000ffff917224 */ /* 0x000fe200078e00ff */
[----:B------:R-:W-:Y:S01]  /*1220*/  CS2R R58, SRZ ;  /* 0x00000000003a7805 */ /* 0x000fe2000001ff00 */
[----:B--23--:R-:W-:Y:S01]  /*1230*/  IMAD.U32 R13, RZ, RZ, UR4 ;  /* 0x00000004ff0d7e24 */ /* 0x00cfe2000f8e00ff */
[----:B------:R-:W-:-:S02]  /*1240*/  CS2R R60, SRZ ;  /* 0x00000000003c7805 */ /* 0x000fc4000001ff00 */
[----:B------:R-:W-:Y:S01]  /*1250*/  CS2R R62, SRZ ;  /* 0x00000000003e7805 */ /* 0x000fe2000001ff00 */
[----:B------:R-:W-:Y:S01]  /*1260*/  ULEA.HI UR10, UR8, UR8, URZ, 0x1 ;  /* 0x00000008080a7291 */ /* 0x000fe2000f8f083f */
[----:B------:R-:W-:Y:S02]  /*1270*/  CS2R R64, SRZ ;  /* 0x0000000000407805 */ /* 0x000fe4000001ff00 */
[----:B------:R-:W-:Y:S02]  /*1280*/  CS2R R66, SRZ ;  /* 0x0000000000427805 */ /* 0x000fe4000001ff00 */
[----:B------:R-:W-:Y:S01]  /*1290*/  CS2R R68, SRZ ;  /* 0x0000000000447805 */ /* 0x000fe2000001ff00 */
[----:B------:R-:W-:Y:S01]  /*12a0*/  ULOP3.LUT UR11, UR10, 0x7fffe, URZ, 0xc0, !UPT ;  /* 0x0007fffe0a0b7892 */ /* 0x000fe2000f8ec03f */
[----:B------:R-:W-:Y:S01]  /*12b0*/  CS2R R70, SRZ ;  /* 0x0000000000467805 */ /* 0x000fe2000001ff00 */
[----:B0-----:R-:W-:Y:S01]  /*12c0*/  ULEA UR10, UR13, UR12, 0x18 ;  /* 0x0000000c0d0a7291 */ /* 0x001fe2000f8ec03f */
[----:B------:R-:W-:Y:S01]  /*12d0*/  CS2R R72, SRZ ;  /* 0x0000000000487805 */ /* 0x000fe2000001ff00 */
[----:B------:R-:W-:Y:S01]  /*12e0*/  UIADD3 UR11, UR8, -UR11, URZ ;  /* 0x8000000b080b7290 */ /* 0x000fe2000fffe03f */
[----:B------:R-:W-:Y:S01]  /*12f0*/  CS2R R74, SRZ ;  /* 0x00000000004a7805 */ /* 0x000fe2000001ff00 */
[----:B------:R-:W-:Y:S01]  /*1300*/  UMOV UR12, UR5 ;  /* 0x00000005000c7c82 */ /* 0x000fe20008000000 */
[----:B------:R-:W-:Y:S01]  /*1310*/  UMOV UR8, URZ ;  /* 0x0000003f00087c82 */ /* 0x000fe20008000000 */
[----:B------:R-:W-:Y:S01]  /*1320*/  ULEA UR11, UR11, UR10, 0xd ;  /* 0x0000000a0b0b7291 */ /* 0x000fe2000f8e683f */
[----:B------:R-:W-:-:S02]  /*1330*/  CS2R R76, SRZ ;  /* 0x00000000004c7805 */ /* 0x000fc4000001ff00 */
[----:B------:R-:W-:Y:S02]  /*1340*/  CS2R R78, SRZ ;  /* 0x00000000004e7805 */ /* 0x000fe4000001ff00 */
[----:B------:R-:W-:Y:S01]  /*1350*/  CS2R R80, SRZ ;  /* 0x0000000000507805 */ /* 0x000fe2000001ff00 */
[----:B------:R-:W-:Y:S01]  /*1360*/  UIADD3 UR11, UR11, 0x180, URZ ;  /* 0x000001800b0b7890 */ /* 0x000fe2000fffe03f */
[----:B------:R-:W-:Y:S02]  /*1370*/  CS2R R82, SRZ ;  /* 0x0000000000527805 */ /* 0x000fe4000001ff00 */
[----:B------:R-:W-:Y:S02]  /*1380*/  CS2R R84, SRZ ;  /* 0x0000000000547805 */ /* 0x000fe4000001ff00 */
[----:B------:R-:W-:Y:S01]  /*1390*/  CS2R R86, SRZ ;  /* 0x0000000000567805 */ /* 0x000fe2000001ff00 */
[----:B------:R-:W-:Y:S01]  /*13a0*/  USHF.R.U32.HI UR11, URZ, 0x4, UR11 ;  /* 0x000000043f0b7899 */ /* 0x000fe2000801160b */
[----:B------:R-:W-:-:S02]  /*13b0*/  CS2R R24, SRZ ;  /* 0x0000000000187805 */ /* 0x000fc4000001ff00 */
[----:B------:R-:W-:Y:S02]  /*13c0*/  CS2R R26, SRZ ;  /* 0x00000000001a7805 */ /* 0x000fe4000001ff00 */
[----:B------:R-:W-:Y:S01]  /*13d0*/  CS2R R28, SRZ ;  /* 0x00000000001c7805 */ /* 0x000fe2000001ff00 */
[----:B------:R-:W-:Y:S01]  /*13e0*/  ULOP3.LUT UR11, UR11, 0x3fff, URZ, 0xc0, !UPT ;  /* 0x00003fff0b0b7892 */ /* 0x000fe2000f8ec03f */
        /* <DEDUP_REMOVED lines=12> */
[----:B------:R-:W-:Y:S01]  /*14b0*/  CS2R R54, SRZ ;  /* 0x0000000000367805 */ /* 0x000fe2000001ff00 */
[----:B------:R-:W-:Y:S06]  /*14c0*/  @!P0 BRA `(.L_x_13) ;  /* 0x0000000800a08947 */ /* 0x000fec0003800000 */
[----:B------:R-:W-:-:S13]  /*14d0*/  ISETP.NE.AND P1, PT, R142, 0x3, PT ;  /* 0x000000038e00780c */ /* 0x000fda0003f25270 */
[----:B------:R-:W-:Y:S05]  /*14e0*/  @!P1 BRA `(.L_x_14) ;  /* 0x0000000000049947 */ /* 0x000fea0003800000 */
[----:B------:R-:W-:Y:S01]  /*14f0*/  BPT.TRAP 0x1 ;  /* 0x000000040000795c */ /* 0x000fe20000300000 */
.L_x_14:
[----:B------:R-:W-:Y:S01]  /*1500*/  ULEA UR6, UR5, UR10, 0x3 ;  /* 0x0000000a05067291 */ /* 0x000fe2000f8e183f */
[----:B------:R-:W-:-:S05]  /*1510*/  IMAD.U32 R10, RZ, RZ, UR4 ;  /* 0x00000004ff0a7e24 */ /* 0x000fca000f8e00ff */
[----:B------:R-:W-:-:S04]  /*1520*/  SHF.L.U32 R10, R10, 0x1f, RZ ;  /* 0x0000001f0a0a7819 */ /* 0x000fc800000006ff */
[----:B------:R0:W1:Y:S01]  /*1530*/  SYNCS.PHASECHK.TRANS64.TRYWAIT P0, [UR6], R10 ;  /* 0x0000000aff0075a7 */ /* 0x0000620008000146 */
[----:B------:R-:W-:Y:S05]  /*1540*/  @!P1 BRA `(.L_x_15) ;  /* 0x0000000000049947 */ /* 0x000fea0003800000 */
[----:B------:R-:W-:Y:S01]  /*1550*/  BPT.TRAP 0x1 ;  /* 0x000000040000795c */ /* 0x000fe20000300000 */
.L_x_15:
[----:B-1----:R-:W-:Y:S05]  /*1560*/  @P0 BRA `(.L_x_16) ;  /* 0x0000000000080947 */ /* 0x002fea0003800000 */
[----:B------:R-:W1:Y:S02]  /*1570*/  SYNCS.PHASECHK.TRANS64.TRYWAIT P0, [UR6], R10 ;  /* 0x0000000aff0075a7 */ /* 0x000e640008000146 */
[----:B-1----:R-:W-:Y:S05]  /*1580*/  @!P0 BRA `(.L_x_17) ;  /* 0x00000080008c8947 */ /* 0x002fea0003800000 */
.L_x_16:
[----:B------:R-:W-:Y:S01]  /*1590*/  UIADD3 UR6, UR10, 0x30180, URZ ;  /* 0x000301800a067890 */ /* 0x000fe2000fffe03f */
[----:B------:R-:W-:Y:S01]  /*15a0*/  WARPGROUP.ARRIVE ;  /* 0x00000000000079c5 */ /* 0x000fe20000000000 */
[----:B------:R-:W-:Y:S01]  /*15b0*/  ULOP3.LUT UR8, UR11, 0x10000, URZ, 0xfc, !UPT ;  /* 0x000100000b087892 */ /* 0x000fe2000f8efc3f */
[----:B------:R-:W-:Y:S01]  /*15c0*/  CS2R R18, SRZ ;  /* 0x0000000000127805 */ /* 0x000fe2000001ff00 */
[----:B------:R-:W-:Y:S01]  /*15d0*/  USHF.R.U32.HI UR6, URZ, 0x4, UR6 ;  /* 0x000000043f067899 */ /* 0x000fe20008011606 */
[----:B------:R-:W-:Y:S01]  /*15e0*/  CS2R R16, SRZ ;  /* 0x0000000000107805 */ /* 0x000fe2000001ff00 */
[----:B------:R-:W-:Y:S01]  /*15f0*/  ULEA UR8, UR5, UR8, 0xb ;  /* 0x0000000805087291 */ /* 0x000fe2000f8e583f */
[----:B------:R-:W-:Y:S01]  /*1600*/  CS2R R20, SRZ ;  /* 0x0000000000147805 */ /* 0x000fe2000001ff00 */
[----:B------:R-:W-:Y:S01]  /*1610*/  ULOP3.LUT UR6, UR6, 0x3fff, URZ, 0xc0, !UPT ;  /* 0x00003fff06067892 */ /* 0x000fe2000f8ec03f */
[----:B------:R-:W-:Y:S01]  /*1620*/  CS2R R22, SRZ ;  /* 0x0000000000167805 */ /* 0x000fe2000001ff00 */
[----:B------:R-:W-:Y:S01]  /*1630*/  UMOV UR13, 0x40000040 ;  /* 0x40000040000d7882 */ /* 0x000fe20000000000 */
[----:B------:R-:W-:Y:S01]  /*1640*/  UMOV UR15, 0x40000040 ;  /* 0x40000040000f7882 */ /* 0x000fe20000000000 */
[----:B------:R-:W-:Y:S01]  /*1650*/  ULOP3.LUT UR6, UR6, 0x10000, URZ, 0xfc, !UPT ;  /* 0x0001000006067892 */ /* 0x000fe2000f8efc3f */
[----:B------:R-:W-:Y:S01]  /*1660*/  CS2R R88, SRZ ;  /* 0x0000000000587805 */ /* 0x000fe2000001ff00 */
[----:B------:R-:W-:Y:S01]  /*1670*/  UMOV UR12, UR8 ;  /* 0x00000008000c7c82 */ /* 0x000fe20008000000 */
[----:B------:R-:W-:Y:S01]  /*1680*/  CS2R R90, SRZ ;  /* 0x00000000005a7805 */ /* 0x000fe2000001ff00 */
[----:B------:R-:W-:Y:S01]  /*1690*/  ULEA UR7, UR5, UR6, 0x9 ;  /* 0x0000000605077291 */ /* 0x000fe2000f8e483f */
[----:B------:R-:W-:Y:S01]  /*16a0*/  CS2R R92, SRZ ;  /* 0x00000000005c7805 */ /* 0x000fe2000001ff00 */
[----:B------:R-:W-:Y:S01]  /*16b0*/  UIADD3 UR6, UR8, 0x400, URZ ;  /* 0x0000040008067890 */ /* 0x000fe2000fffe03f */
[----:B------:R-:W-:-:S02]  /*16c0*/  CS2R R96, SRZ ;  /* 0x0000000000607805 */ /* 0x000fc4000001ff00 */
[----:B------:R-:W-:Y:S02]  /*16d0*/  CS2R R94, SRZ ;  /* 0x00000000005e7805 */ /* 0x000fe4000001ff00 */
[----:B------:R-:W-:Y:S02]  /*16e0*/  CS2R R98, SRZ ;  /* 0x0000000000627805 */ /* 0x000fe4000001ff00 */
[----:B------:R-:W-:Y:S01]  /*16f0*/  CS2R R100, SRZ ;  /* 0x0000000000647805 */ /* 0x000fe2000001ff00 */
[----:B------:R-:W-:Y:S01]  /*1700*/  UMOV UR14, UR7 ;  /* 0x00000007000e7c82 */ /* 0x000fe20008000000 */
[----:B------:R-:W-:Y:S01]  /*1710*/  CS2R R102, SRZ ;  /* 0x0000000000667805 */ /* 0x000fe2000001ff00 */
[----:B------:R-:W-:Y:S01]  /*1720*/  QGMMA.64x64x32.F32.E4M3.E4M3 R56, gdesc[UR12], RZ, !UPT ;  /* 0x00e000000c3879f3 */ /* 0x000fe2000c7008ff */
[----:B------:R-:W-:Y:S01]  /*1730*/  UMOV UR12, UR6 ;  /* 0x00000006000c7c82 */ /* 0x000fe20008000000 */
[----:B------:R-:W-:Y:S01]  /*1740*/  UMOV UR13, 0x40000040 ;  /* 0x40000040000d7882 */ /* 0x000fe20000000000 */
[----:B------:R-:W-:Y:S01]  /*1750*/  UIADD3 UR6, UR8, 0x402, URZ ;  /* 0x0000040208067890 */ /* 0x000fe2000fffe03f */
[----:B------:R-:W-:Y:S01]  /*1760*/  QGMMA.64x64x32.F32.E4M3.E4M3 R24, gdesc[UR12], RZ, !UPT ;  /* 0x00e000000c1879f3 */ /* 0x000fe2000c7008ff */
[----:B------:R-:W-:Y:S01]  /*1770*/  UIADD3 UR12, UR8, 0x2, URZ ;  /* 0x00000002080c7890 */ /* 0x000fe2000fffe03f */
[----:B------:R-:W-:Y:S01]  /*1780*/  CS2R R104, SRZ ;  /* 0x0000000000687805 */ /* 0x000fe2000001ff00 */
[----:B------:R-:W-:Y:S01]  /*1790*/  UIADD3 UR14, UR7, 0x2, URZ ;  /* 0x00000002070e7890 */ /* 0x000fe2000fffe03f */
[----:B------:R-:W-:Y:S01]  /*17a0*/  CS2R R108, SRZ ;  /* 0x00000000006c7805 */ /* 0x000fe2000001ff00 */
[----:B------:R-:W-:Y:S01]  /*17b0*/  UMOV UR13, 0x40000040 ;  /* 0x40000040000d7882 */ /* 0x000fe20000000000 */
[----:B------:R-:W-:Y:S01]  /*17c0*/  UMOV UR15, 0x40000040 ;  /* 0x40000040000f7882 */ /* 0x000fe20000000000 */
        /* <DEDUP_REMOVED lines=16> */
[----:B------:R-:W-:Y:S01]  /*18d0*/  CS2R R140, SRZ ;  /* 0x00000000008c7805 */ /* 0x000fe2000001ff00 */
[----:B------:R-:W-:Y:S02]  /*18e0*/  IMAD.MOV.U32 R143, RZ, RZ, RZ ;  /* 0x000000ffff8f7224 */ /* 0x000fe400078e00ff */
[----:B------:R-:W-:Y:S01]  /*18f0*/  IMAD.MOV.U32 R145, RZ, RZ, RZ ;  /* 0x000000ffff917224 */ /* 0x000fe200078e00ff */
[----:B------:R-:W-:Y:S01]  /*1900*/  QGMMA.64x64x32.F32.E4M3.E4M3 R56, gdesc[UR12], R56 ;  /* 0x00e000000c3879f3 */ /* 0x000fe20008700838 */
[----:B------:R-:W-:Y:S01]  /*1910*/  UMOV UR12, UR6 ;  /* 0x00000006000c7c82 */ /* 0x000fe20008000000 */
[----:B------:R-:W-:Y:S01]  /*1920*/  UMOV UR13, 0x40000040 ;  /* 0x40000040000d7882 */ /* 0x000fe20000000000 */
[----:B------:R-:W-:Y:S01]  /*1930*/  UIADD3 UR6, UR8, 0x404, URZ ;  /* 0x0000040408067890 */ /* 0x000fe2000fffe03f */
[----:B------:R-:W-:Y:S01]  /*1940*/  QGMMA.64x64x32.F32.E4M3.E4M3 R24, gdesc[UR12], R24 ;  /* 0x00e000000c1879f3 */ /* 0x000fe20008700818 */
[----:B------:R-:W-:-:S02]  /*1950*/  UIADD3 UR12, UR8, 0x4, URZ ;  /* 0x00000004080c7890 */ /* 0x000fc4000fffe03f */
[----:B------:R-:W-:Y:S01]  /*1960*/  UIADD3 UR14, UR7, 0x4, URZ ;  /* 0x00000004070e7890 */ /* 0x000fe2000fffe03f */
[----:B------:R-:W-:Y:S01]  /*1970*/  UMOV UR13, 0x40000040 ;  /* 0x40000040000d7882 */ /* 0x000fe20000000000 */
[----:B------:R-:W-:-:S07]  /*1980*/  UMOV UR15, 0x40000040 ;  /* 0x40000040000f7882 */ /* 0x000fce0000000000 */
[----:B------:R-:W-:Y:S01]  /*1990*/  QGMMA.64x64x32.F32.E4M3.E4M3 R56, gdesc[UR12], R56 ;  /* 0x00e000000c3879f3 */ /* 0x000fe20008700838 */
[----:B------:R-:W-:Y:S01]  /*19a0*/  UMOV UR12, UR6 ;  /* 0x00000006000c7c82 */ /* 0x000fe20008000000 */
[----:B------:R-:W-:Y:S01]  /*19b0*/  UMOV UR13, 0x40000040 ;  /* 0x40000040000d7882 */ /* 0x000fe20000000000 */
[----:B------:R-:W-:Y:S01]  /*19c0*/  UMOV UR6, 0x4 ;  /* 0x0000000400067882 */ /* 0x000fe20000000000 */
[----:B------:R-:W-:Y:S01]  /*19d0*/  QGMMA.64x64x32.F32.E4M3.E4M3 R24, gdesc[UR12], R24 ;  /* 0x00e000000c1879f3 */ /* 0x000fe20008700818 */
[----:B------:R-:W-:Y:S02]  /*19e0*/  UIADD3 UR14, UR7, 0x6, URZ ;  /* 0x00000006070e7890 */ /* 0x000fe4000fffe03f */
[----:B------:R-:W-:Y:S01]  /*19f0*/  UIADD3 UR12, UR8, 0x6, URZ ;  /* 0x00000006080c7890 */ /* 0x000fe2000fffe03f */
[----:B------:R-:W-:Y:S01]  /*1a00*/  ULDC UR7, c[0x0][0x50c] ;  /* 0x0001430000077ab9 */ /* 0x000fe20000000800 */
[----:B------:R-:W-:Y:S02]  /*1a10*/  UIADD3 UR8, UR8, 0x406, URZ ;  /* 0x0000040608087890 */ /* 0x000fe4000fffe03f */
[----:B------:R-:W-:Y:S01]  /*1a20*/  UISETP.NE.AND UP0, UPT, UR7, 0x4, UPT ;  /* 0x000000040700788c */ /* 0x000fe2000bf05270 */
[----:B------:R-:W-:Y:S01]  /*1a30*/  UMOV UR13, 0x40000040 ;  /* 0x40000040000d7882 */ /* 0x000fe20000000000 */
[----:B------:R-:W-:-:S02]  /*1a40*/  UMOV UR15, 0x40000040 ;  /* 0x40000040000f7882 */ /* 0x000fc40000000000 */
[----:B------:R-:W-:-:S06]  /*1a50*/  USEL UR7, URZ, 0x1, UP0 ;  /* 0x000000013f077887 */ /* 0x000fcc0008000000 */
[----:B------:R-:W-:Y:S01]  /*1a60*/  ISETP.NE.AND P0, PT, RZ, UR7, PT ;  /* 0x00000007ff007c0c */ /* 0x000fe2000bf05270 */
[----:B------:R-:W-:Y:S01]  /*1a70*/  QGMMA.64x64x32.F32.E4M3.E4M3 R56, gdesc[UR12], R56 ;  /* 0x00e000000c3879f3 */ /* 0x000fe20008700838 */
[----:B------:R-:W-:Y:S01]  /*1a80*/  UMOV UR12, UR8 ;  /* 0x00000008000c7c82 */ /* 0x000fe20008000000 */
[----:B------:R-:W-:Y:S02]  /*1a90*/  UMOV UR13, 0x40000040 ;  /* 0x40000040000d7882 */ /* 0x000fe40000000000 */
[----:B------:R-:W-:Y:S08]  /*1aa0*/  QGMMA.64x64x32.F32.E4M3.E4M3 R24, gdesc[UR12], R24, gsb0 ;  /* 0x00e000000c1879f3 */ /* 0x000ff00008000818 */
[----:B------:R-:W-:Y:S05]  /*1ab0*/  @!P0 BRA `(.L_x_18) ;  /* 0x0000000400088947 */ /* 0x000fea0003800000 */
[----:B------:R-:W-:Y:S02]  /*1ac0*/  WARPGROUP.DEPBAR.LE gsb0, 0x0 ;  /* 0x00008000000079c5 */ /* 0x000fe40000010000 */
[----:B------:R-:W-:-:S01]  /*1ad0*/  FADD R145, RZ, R56 ;  /* 0x00000038ff917221 */ /* 0x000fc20000000000 */
[----:B------:R-:W-:Y:S01]  /*1ae0*/  FADD R140, RZ, R57 ;  /* 0x00000039ff8c7221 */ /* 0x000fe20000000000 */
        /* <DEDUP_REMOVED lines=62> */
[----:B------:R-:W-:-:S06]  /*1ed0*/  UMOV UR6, URZ ;  /* 0x0000003f00067c82 */ /* 0x000fcc0008000000 */
.L_x_18:
[----:B------:R-:W-:-:S04]  /*1ee0*/  UIADD3 UR12, UR5, 0x1, URZ ;  /* 0x00000001050c7890 */ /* 0x000fc8000fffe03f */
[----:B------:R-:W-:-:S04]  /*1ef0*/  UISETP.NE.AND UP0, UPT, UR12, 0x6, UPT ;  /* 0x000000060c00788c */ /* 0x000fc8000bf05270 */
[----:B------:R-:W-:Y:S02]  /*1f00*/  USEL UR8, URZ, 0x1, UP0 ;  /* 0x000000013f087887 */ /* 0x000fe40008000000 */
[----:B------:R-:W-:Y:S02]  /*1f10*/  USEL UR12, UR12, URZ, UP0 ;  /* 0x0000003f0c0c7287 */ /* 0x000fe40008000000 */
[----:B------:R-:W-:-:S06]  /*1f20*/  ULOP3.LUT UR8, UR4, UR8, URZ, 0x3c, !UPT ;  /* 0x0000000804087292 */ /* 0x000fcc000f8e3c3f */
[----:B------:R-:W-:Y:S01]  /*1f30*/  IMAD.U32 R13, RZ, RZ, UR8 ;  /* 0x00000008ff0d7e24 */ /* 0x000fe2000f8e00ff */
[----:B------:R-:W-:-:S06]  /*1f40*/  UMOV UR8, 0x1 ;  /* 0x0000000100087882 */ /* 0x000fcc0000000000 */
.L_x_13:
[----:B------:R-:W-:-:S04]  /*1f50*/  UISETP.LT.AND UP0, UPT, UR9, 0x1, UPT ;  /* 0x000000010900788c */ /* 0x000fc8000bf01270 */
[----:B------:R-:W-:-:S04]  /*1f60*/  USEL UR13, UR9, 0x1, UP0 ;  /* 0x00000001090d7887 */ /* 0x000fc80008000000 */
[----:B------:R-:W-:-:S04]  /*1f70*/  UIADD3 UR13, UR9, -UR13, URZ ;  /* 0x8000000d090d7290 */ /* 0x000fc8000fffe03f */
[----:B------:R-:W-:-:S06]  /*1f80*/  UISETP.GE.AND UP0, UPT, UR13, 0x1, UPT ;  /* 0x000000010d00788c */ /* 0x000fcc000bf06270 */
[----:B------:R-:W-:-:S13]  /*1f90*/  PLOP3.LUT P0, PT, PT, PT, UP0, 0x80, 0x0 ;  /* 0x000000000000781c */ /* 0x000fda0003f0f008 */
[----:B------:R-:W-:Y:S05]  /*1fa0*/  @!P0 BRA `(.L_x_19) ;  /* 0x0000000800748947 */ /* 0x000fea0003800000 */
[----:B01----:R-:W-:Y:S01]  /*1fb0*/  IMAD.U32 R10, RZ, RZ, UR13 ;  /* 0x0000000dff0a7e24 */ /* 0x003fe2000f8e00ff */
[----:B------:R-:W-:Y:S01]  /*1fc0*/  UMOV UR13, UR5 ;  /* 0x00000005000d7c82 */ /* 0x000fe20008000000 */
[----:B------:R-:W-:-:S05]  /*1fd0*/  ULDC UR15, c[0x0][0x50c] ;  /* 0x00014300000f7ab9 */ /* 0x000fca0000000800 */
.L_x_27:
[----:B------:R-:W-:-:S13]  /*1fe0*/  ISETP.NE.AND P1, PT, R142, 0x3, PT ;  /* 0x000000038e00780c */ /* 0x000fda0003f25270 */
[----:B01----:R-:W-:Y:S05]  /*1ff0*/  @!P1 BRA `(.L_x_20) ;  /* 0x0000000000049947 */ /* 0x003fea0003800000 */
[----:B------:R-:W-:Y:S01]  /*2000*/  BPT.TRAP 0x1 ;  /* 0x000000040000795c */ /* 0x000fe20000300000 */
.L_x_20:
[----:B------:R-:W0:Y:S01]  /*2010*/  S2UR UR14, SR_CgaCtaId ;  /* 0x00000000000e79c3 */ /* 0x000e220000008800 */
[----:B------:R-:W-:Y:S01]  /*2020*/  UMOV UR10, 0x400 ;  /* 0x00000400000a7882 */ /* 0x000fe20000000000 */
[----:B------:R-:W-:Y:S01]  /*2030*/  SHF.L.U32 R11, R13, 0x1f, RZ ;  /* 0x0000001f0d0b7819 */ /* 0x000fe200000006ff */
[----:B0-----:R-:W-:-:S04]  /*2040*/  ULEA UR10, UR14, UR10, 0x18 ;  /* 0x0000000a0e0a7291 */ /* 0x001fc8000f8ec03f */
[----:B------:R-:W-:-:S09]  /*2050*/  ULEA UR14, UR12, UR10, 0x3 ;  /* 0x0000000a0c0e7291 */ /* 0x000fd2000f8e183f */
[----:B------:R0:W1:Y:S01]  /*2060*/  SYNCS.PHASECHK.TRANS64.TRYWAIT P0, [UR14], R11 ;  /* 0x0000000bff0075a7 */ /* 0x000062000800014e */
[----:B------:R-:W-:Y:S05]  /*2070*/  @!P1 BRA `(.L_x_21) ;  /* 0x0000000000049947 */ /* 0x000fea0003800000 */
[----:B------:R-:W-:Y:S01]  /*2080*/  BPT.TRAP 0x1 ;  /* 0x000000040000795c */ /* 0x000fe20000300000 */
.L_x_21:
[----:B-1----:R-:W-:Y:S05]  /*2090*/  @P0 BRA `(.L_x_22) ;  /* 0x0000000000080947 */ /* 0x002fea0003800000 */
[----:B------:R-:W1:Y:S02]  /*20a0*/  SYNCS.PHASECHK.TRANS64.TRYWAIT P0, [UR14], R11 ;  /* 0x0000000bff0075a7 */ /* 0x000e64000800014e */
[----:B-1----:R-:W-:Y:S05]  /*20b0*/  @!P0 BRA `(.L_x_23) ;  /* 0x0000007400d88947 */ /* 0x002fea0003800000 */
.L_x_22:
[----:B------:R-:W-:Y:S01]  /*20c0*/  UIADD3 UR14, UR10, 0x30180, URZ ;  /* 0x000301800a0e7890 */ /* 0x000fe2000fffe03f */
[----:B------:R-:W-:Y:S01]  /*20d0*/  WARPGROUP.ARRIVE ;  /* 0x00000000000079c5 */ /* 0x000fe20000000000 */
[----:B------:R-:W-:Y:S02]  /*20e0*/  UISETP.NE.AND UP0, UPT, UR7, URZ, UPT ;  /* 0x0000003f0700728c */ /* 0x000fe4000bf05270 */
[----:B------:R-:W-:Y:S02]  /*20f0*/  USHF.R.U32.HI UR14, URZ, 0x4, UR14 ;  /* 0x000000043f0e7899 */ /* 0x000fe4000801160e */
[----:B------:R-:W-:Y:S02]  /*2100*/  USEL UR8, UR8, URZ, !UP0 ;  /* 0x0000003f08087287 */ /* 0x000fe4000c000000 */
[----:B------:R-:W-:Y:S02]  /*2110*/  ULOP3.LUT UR14, UR14, 0x3fff, URZ, 0xc0, !UPT ;  /* 0x00003fff0e0e7892 */ /* 0x000fe4000f8ec03f */
[----:B------:R-:W-:-:S02]  /*2120*/  ULOP3.LUT UR7, UR11, 0x10000, URZ, 0xfc, !UPT ;  /* 0x000100000b077892 */ /* 0x000fc4000f8efc3f */
[----:B------:R-:W-:Y:S02]  /*2130*/  ULOP3.LUT UR14, UR14, 0x10000, URZ, 0xfc, !UPT ;  /* 0x000100000e0e7892 */ /* 0x000fe4000f8efc3f */
[----:B------:R-:W-:Y:S02]  /*2140*/  UISETP.NE.U32.AND UP0, UPT, UR8, URZ, UPT ;  /* 0x0000003f0800728c */ /* 0x000fe4000bf05070 */
[----:B------:R-:W-:Y:S02]  /*2150*/  ULEA UR8, UR12, UR7, 0xb ;  /* 0x000000070c087291 */ /* 0x000fe4000f8e583f */
[----:B------:R-:W-:Y:S02]  /*2160*/  ULEA UR7, UR12, UR14, 0x9 ;  /* 0x0000000e0c077291 */ /* 0x000fe4000f8e483f */
[----:B------:R-:W-:Y:S01]  /*2170*/  UIADD3 UR14, UR8, 0x400, URZ ;  /* 0x00000400080e7890 */ /* 0x000fe2000fffe03f */
[----:B------:R-:W-:Y:S02]  /*2180*/  UMOV UR17, 0x40000040 ;  /* 0x4000004000117882 */ /* 0x000fe40000000000 */
[----:B------:R-:W-:Y:S01]  /*2190*/  UMOV UR16, UR8 ;  /* 0x0000000800107c82 */ /* 0x000fe20008000000 */
[----:B------:R-:W-:Y:S01]  /*21a0*/  UMOV UR19, 0x40000040 ;  /* 0x4000004000137882 */ /* 0x000fe20000000000 */
[----:B------:R-:W-:Y:S01]  /*21b0*/  UMOV UR18, UR7 ;  /* 0x0000000700127c82 */ /* 0x000fe20008000000 */
[----:B------:R-:W-:Y:S01]  /*21c0*/  UIADD3 UR6, UR6, 0x4, URZ ;  /* 0x0000000406067890 */ /* 0x000fe2000fffe03f */
[----:B------:R-:W-:Y:S01]  /*21d0*/  QGMMA.64x64x32.F32.E4M3.E4M3 R56, gdesc[UR16], R56, UP0 ;  /* 0x00e00000103879f3 */ /* 0x000fe2000bf00838 */
[----:B------:R-:W-:Y:S01]  /*21e0*/  UMOV UR16, UR14 ;  /* 0x0000000e00107c82 */ /* 0x000fe20008000000 */
[----:B------:R-:W-:Y:S01]  /*21f0*/  UMOV UR17, 0x40000040 ;  /* 0x4000004000117882 */ /* 0x000fe20000000000 */
[----:B------:R-:W-:Y:S01]  /*2200*/  UIADD3 UR14, UR8, 0x402, URZ ;  /* 0x00000402080e7890 */ /* 0x000fe2000fffe03f */
[----:B------:R-:W-:Y:S01]  /*2210*/  QGMMA.64x64x32.F32.E4M3.E4M3 R24, gdesc[UR16], R24, UP0 ;  /* 0x00e00000101879f3 */ /* 0x000fe2000bf00818 */
[----:B------:R-:W-:-:S02]  /*2220*/  UIADD3 UR16, UR8, 0x2, URZ ;  /* 0x0000000208107890 */ /* 0x000fc4000fffe03f */
[----:B------:R-:W-:Y:S01]  /*2230*/  UIADD3 UR18, UR7, 0x2, URZ ;  /* 0x0000000207127890 */ /* 0x000fe2000fffe03f */
[----:B------:R-:W-:Y:S01]  /*2240*/  UMOV UR17, 0x40000040 ;  /* 0x4000004000117882 */ /* 0x000fe20000000000 */
[----:B------:R-:W-:Y:S01]  /*2250*/  UMOV UR19, 0x40000040 ;  /* 0x4000004000137882 */ /* 0x000fe20000000000 */
[----:B------:R-:W-:-:S06]  /*2260*/  UISETP.NE.AND UP0, UPT, UR6, UR15, UPT ;  /* 0x0000000f0600728c */ /* 0x000fcc000bf05270 */
[----:B------:R-:W-:Y:S01]  /*2270*/  QGMMA.64x64x32.F32.E4M3.E4M3 R56, gdesc[UR16], R56 ;  /* 0x00e00000103879f3 */ /* 0x000fe20008700838 */
[----:B------:R-:W-:Y:S01]  /*2280*/  UMOV UR16, UR14 ;  /* 0x0000000e00107c82 */ /* 0x000fe20008000000 */
[----:B------:R-:W-:Y:S01]  /*2290*/  UMOV UR17, 0x40000040 ;  /* 0x4000004000117882 */ /* 0x000fe20000000000 */
[----:B------:R-:W-:Y:S01]  /*22a0*/  UIADD3 UR14, UR8, 0x404, URZ ;  /* 0x00000404080e7890 */ /* 0x000fe2000fffe03f */
[----:B------:R-:W-:Y:S01]  /*22b0*/  QGMMA.64x64x32.F32.E4M3.E4M3 R24, gdesc[UR16], R24 ;  /* 0x00e00000101879f3 */ /* 0x000fe20008700818 */
[----:B------:R-:W-:Y:S02]  /*22c0*/  UIADD3 UR16, UR8, 0x4, URZ ;  /* 0x0000000408107890 */ /* 0x000fe4000fffe03f */
[----:B------:R-:W-:Y:S01]  /*22d0*/  UIADD3 UR18, UR7, 0x4, URZ ;  /* 0x0000000407127890 */ /* 0x000fe2000fffe03f */
[----:B------:R-:W-:Y:S01]  /*22e0*/  UMOV UR17, 0x40000040 ;  /* 0x4000004000117882 */ /* 0x000fe20000000000 */
[----:B------:R-:W-:-:S07]  /*22f0*/  UMOV UR19, 0x40000040 ;  /* 0x4000004000137882 */ /* 0x000fce0000000000 */
[----:B------:R-:W-:Y:S01]  /*2300*/  QGMMA.64x64x32.F32.E4M3.E4M3 R56, gdesc[UR16], R56 ;  /* 0x00e00000103879f3 */ /* 0x000fe20008700838 */
[----:B------:R-:W-:Y:S01]  /*2310*/  UMOV UR16, UR14 ;  /* 0x0000000e00107c82 */ /* 0x000fe20008000000 */
[----:B------:R-:W-:Y:S02]  /*2320*/  UMOV UR17, 0x40000040 ;  /* 0x4000004000117882 */ /* 0x000fe40000000000 */
[----:B------:R-:W-:Y:S01]  /*2330*/  QGMMA.64x64x32.F32.E4M3.E4M3 R24, gdesc[UR16], R24 ;  /* 0x00e00000101879f3 */ /* 0x000fe20008700818 */
[----:B------:R-:W-:Y:S02]  /*2340*/  UIADD3 UR16, UR8, 0x6, URZ ;  /* 0x0000000608107890 */ /* 0x000fe4000fffe03f */
[----:B------:R-:W-:Y:S02]  /*2350*/  UIADD3 UR18, UR7, 0x6, URZ ;  /* 0x0000000607127890 */ /* 0x000fe4000fffe03f */
[----:B------:R-:W-:Y:S01]  /*2360*/  UIADD3 UR8, UR8, 0x406, URZ ;  /* 0x0000040608087890 */ /* 0x000fe2000fffe03f */
[----:B------:R-:W-:Y:S01]  /*2370*/  UMOV UR17, 0x40000040 ;  /* 0x4000004000117882 */ /* 0x000fe20000000000 */
[----:B------:R-:W-:Y:S01]  /*2380*/  UMOV UR19, 0x40000040 ;  /* 0x4000004000137882 */ /* 0x000fe20000000000 */
[----:B------:R-:W-:-:S06]  /*2390*/  USEL UR7, URZ, 0x1, UP0 ;  /* 0x000000013f077887 */ /* 0x000fcc0008000000 */
[----:B------:R-:W-:Y:S01]  /*23a0*/  ISETP.NE.AND P0, PT, RZ, UR7, PT ;  /* 0x00000007ff007c0c */ /* 0x000fe2000bf05270 */
[----:B------:R-:W-:Y:S01]  /*23b0*/  QGMMA.64x64x32.F32.E4M3.E4M3 R56, gdesc[UR16], R56 ;  /* 0x00e00000103879f3 */ /* 0x000fe20008700838 */
[----:B------:R-:W-:Y:S01]  /*23c0*/  UMOV UR16, UR8 ;  /* 0x0000000800107c82 */ /* 0x000fe20008000000 */
[----:B------:R-:W-:Y:S02]  /*23d0*/  UMOV UR17, 0x40000040 ;  /* 0x4000004000117882 */ /* 0x000fe40000000000 */
[----:B------:R-:W-:Y:S03]  /*23e0*/  QGMMA.64x64x32.F32.E4M3.E4M3 R24, gdesc[UR16], R24, gsb0 ;  /* 0x00e00000101879f3 */ /* 0x000fe60008000818 */
[----:B------:R-:W-:-:S05]  /*23f0*/  WARPGROUP.DEPBAR.LE gsb0, 0x1 ;  /* 0x00008000000079c5 */ /* 0x000fca0000010100 */
[----:B------:R-:W-:Y:S05]  /*2400*/  @!P0 BRA `(.L_x_24) ;  /* 0x0000000400088947 */ /* 0x000fea0003800000 */
[----:B------:R-:W-:Y:S02]  /*2410*/  WARPGROUP.DEPBAR.LE gsb0, 0x0 ;  /* 0x00008000000079c5 */ /* 0x000fe40000010000 */
[----:B------:R-:W-:-:S01]  /*2420*/  FADD R145, R56, R145 ;  /* 0x0000009138917221 */ /* 0x000fc20000000000 */
[----:B------:R-:W-:Y:S01]  /*2430*/  FADD R140, R57, R140 ;  /* 0x0000008c398c7221 */ /* 0x000fe20000000000 */
        /* <DEDUP_REMOVED lines=62> */
[----:B------:R-:W-:-:S06]  /*2820*/  UMOV UR6, URZ ;  /* 0x0000003f00067c82 */ /* 0x000fcc0008000000 */
.L_x_24:
[----:B------:R-:W-:Y:S05]  /*2830*/  @!P1 BRA `(.L_x_25) ;  /* 0x0000000000049947 */ /* 0x000fea0003800000 */
[----:B------:R-:W-:Y:S01]  /*2840*/  BPT.TRAP 0x1 ;  /* 0x000000040000795c */ /* 0x000fe20000300000 */
.L_x_25:
[----:B------:R-:W-:Y:S01]  /*2850*/  ULEA UR8, UR13, UR10, 0x3 ;  /* 0x0000000a0d087291 */ /* 0x000fe2000f8e183f */
[----:B------:R-:W-:-:S03]  /*2860*/  ISETP.GT.U32.AND P0, PT, R4, 0x1, PT ;  /* 0x000000010400780c */ /* 0x000fc60003f04070 */
[----:B------:R-:W-:-:S04]  /*2870*/  UIADD3 UR8, UR8, 0x30, URZ ;  /* 0x0000003008087890 */ /* 0x000fc8000fffe03f */
[----:B------:R-:W-:-:S09]  /*2880*/  UPRMT UR8, URZ, 0x654, UR8 ;  /* 0x000006543f087896 */ /* 0x000fd20008000008 */
[----:B------:R-:W-:Y:S01]  /*2890*/  SYNCS.ARRIVE.TRANS64.RED.A1T0 RZ, [UR8], RZ ;  /* 0x000000ffffff79a7 */ /* 0x000fe20008100408 */
[----:B------:R-:W-:Y:S05]  /*28a0*/  @P0 BRA `(.L_x_26) ;  /* 0x0000000000040947 */ /* 0x000fea0003800000 */
[----:B------:R-:W-:Y:S01]  /*28b0*/  BPT.TRAP 0x1 ;  /* 0x000000040000795c */ /* 0x000fe20000300000 */
.L_x_26:
[----:B------:R-:W-:Y:S01]  /*28c0*/  UIADD3 UR12, UR12, 0x1, URZ ;  /* 0x000000010c0c7890 */ /* 0x000fe2000fffe03f */
[C---:B------:R-:W-:Y:S01]  /*28d0*/  ISETP.GT.AND P0, PT, R10.reuse, 0x1, PT ;  /* 0x000000010a00780c */ /* 0x040fe20003f04270 */
[----:B------:R-:W-:Y:S01]  /*28e0*/  UIADD3 UR13, UR13, 0x1, URZ ;  /* 0x000000010d0d7890 */ /* 0x000fe2000fffe03f */
[----:B------:R-:W-:Y:S01]  /*28f0*/  VIADD R10, R10, 0xffffffff ;  /* 0xffffffff0a0a7836 */ /* 0x000fe20000000000 */
[----:B------:R-:W-:Y:S02]  /*2900*/  UISETP.NE.AND UP0, UPT, UR12, 0x6, UPT ;  /* 0x000000060c00788c */ /* 0x000fe4000bf05270 */
[----:B------:R-:W-:Y:S02]  /*2910*/  UISETP.NE.AND UP1, UPT, UR13, 0x6, UPT ;  /* 0x000000060d00788c */ /* 0x000fe4000bf25270 */
[----:B------:R-:W-:Y:S02]  /*2920*/  USEL UR8, URZ, 0x1, UP0 ;  /* 0x000000013f087887 */ /* 0x000fe40008000000 */
[----:B------:R-:W-:-:S02]  /*2930*/  USEL UR12, UR12, URZ, UP0 ;  /* 0x0000003f0c0c7287 */ /* 0x000fc40008000000 */
[----:B------:R-:W-:Y:S02]  /*2940*/  USEL UR13, UR13, URZ, UP1 ;  /* 0x0000003f0d0d7287 */ /* 0x000fe40008800000 */
[----:B------:R-:W-:Y:S01]  /*2950*/  LOP3.LUT R13, R13, UR8, RZ, 0x3c, !PT ;  /* 0x000000080d0d7c12 */ /* 0x000fe2000f8e3cff */
[----:B------:R-:W-:Y:S01]  /*2960*/  UMOV UR8, 0x1 ;  /* 0x0000000100087882 */ /* 0x000fe20000000000 */
[----:B------:R-:W-:Y:S08]  /*2970*/  @P0 BRA `(.L_x_27) ;  /* 0xfffffff400980947 */ /* 0x000ff0000383ffff */
.L_x_19:
[----:B------:R-:W-:Y:S01]  /*2980*/  UISETP.NE.AND UP0, UPT, UR6, URZ, UPT ;  /* 0x0000003f0600728c */ /* 0x000fe2000bf05270 */
[----:B01----:R-:W0:Y:S03]  /*2990*/  LDC R10, c[0x0][0x28c] ;  /* 0x0000a300ff0a7b82 */ /* 0x003e260000000800 */
[----:B------:R-:W-:-:S06]  /*29a0*/  USEL UR6, URZ, 0x1, !UP0 ;  /* 0x000000013f067887 */ /* 0x000fcc000c000000 */
[----:B------:R-:W-:Y:S02]  /*29b0*/  ISETP.NE.AND P0, PT, RZ, UR6, PT ;  /* 0x00000006ff007c0c */ /* 0x000fe4000bf05270 */
[----:B0-----:R-:W-:-:S11]  /*29c0*/  ISETP.GE.AND P1, PT, R10, 0x1, PT ;  /* 0x000000010a00780c */ /* 0x001fd60003f26270 */
[----:B------:R-:W-:Y:S05]  /*29d0*/  @!P0 BRA `(.L_x_28) ;  /* 0x0000000400048947 */ /* 0x000fea0003800000 */
[----:B------:R-:W-:Y:S02]  /*29e0*/  WARPGROUP.DEPBAR.LE gsb0, 0x0 ;  /* 0x00008000000079c5 */ /* 0x000fe40000010000 */
[----:B------:R-:W-:Y:S01]  /*29f0*/  FADD R145, R56, R145 ;  /* 0x0000009138917221 */ /* 0x000fe20000000000 */
        /* <DEDUP_REMOVED lines=62> */
[----:B------:R-:W-:-:S07]  /*2de0*/  FADD R18, R18, R55 ;  /* 0x0000003712127221 */ /* 0x000fce0000000000 */
.L_x_28:
[----:B------:R-:W-:Y:S02]  /*2df0*/  WARPGROUP.DEPBAR.LE gsb0, 0x0 ;  /* 0x00008000000079c5 */ /* 0x000fe40000010000 */
[----:B------:R-:W-:Y:S05]  /*2e00*/  @!P1 BRA `(.L_x_29) ;  /* 0x0000000000409947 */ /* 0x000fea0003800000 */
[----:B------:R-:W-:-:S13]  /*2e10*/  ISETP.NE.AND P0, PT, R142, 0x3, PT ;  /* 0x000000038e00780c */ /* 0x000fda0003f05270 */
[----:B------:R-:W-:Y:S05]  /*2e20*/  @!P0 BRA `(.L_x_30) ;  /* 0x0000000000048947 */ /* 0x000fea0003800000 */
[----:B------:R-:W-:Y:S01]  /*2e30*/  BPT.TRAP 0x1 ;  /* 0x000000040000795c */ /* 0x000fe20000300000 */
.L_x_30:
[----:B------:R-:W-:Y:S01]  /*2e40*/  UISETP.LT.AND UP0, UPT, UR9, 0x1, UPT ;  /* 0x000000010900788c */ /* 0x000fe2000bf01270 */
[----:B------:R-:W-:-:S03]  /*2e50*/  ISETP.GT.U32.AND P0, PT, R4, 0x1, PT ;  /* 0x000000010400780c */ /* 0x000fc60003f04070 */
[----:B------:R-:W-:-:S04]  /*2e60*/  USEL UR8, UR9, 0x1, UP0 ;  /* 0x0000000109087887 */ /* 0x000fc80008000000 */
[----:B------:R-:W-:-:S04]  /*2e70*/  UIADD3 UR8, UR5, UR9, -UR8 ;  /* 0x0000000905087290 */ /* 0x000fc8000fffe808 */
[----:B------:R-:W-:-:S04]  /*2e80*/  UIMAD.WIDE.U32 UR6, UR8, -0x55555555, URZ ;  /* 0xaaaaaaab080678a5 */ /* 0x000fc8000f8e003f */
[----:B------:R-:W-:-:S04]  /*2e90*/  USHF.R.U32.HI UR6, URZ, 0x2, UR7 ;  /* 0x000000023f067899 */ /* 0x000fc80008011607 */
[----:B------:R-:W-:-:S04]  /*2ea0*/  UIMAD UR8, UR6, -0x6, UR8 ;  /* 0xfffffffa060878a4 */ /* 0x000fc8000f8e0208 */
[----:B------:R-:W-:-:S04]  /*2eb0*/  ULEA UR8, UR8, UR10, 0x3 ;  /* 0x0000000a08087291 */ /* 0x000fc8000f8e183f */
[----:B------:R-:W-:-:S04]  /*2ec0*/  UIADD3 UR8, UR8, 0x30, URZ ;  /* 0x0000003008087890 */ /* 0x000fc8000fffe03f */
[----:B------:R-:W-:-:S09]  /*2ed0*/  UPRMT UR8, URZ, 0x654, UR8 ;  /* 0x000006543f087896 */ /* 0x000fd20008000008 */
[----:B------:R-:W-:Y:S01]  /*2ee0*/  SYNCS.ARRIVE.TRANS64.RED.A1T0 RZ, [UR8], RZ ;  /* 0x000000ffffff79a7 */ /* 0x000fe20008100408 */
[----:B------:R-:W-:Y:S05]  /*2ef0*/  @P0 BRA `(.L_x_29) ;  /* 0x0000000000040947 */ /* 0x000fea0003800000 */
[----:B------:R-:W-:Y:S01]  /*2f00*/  BPT.TRAP 0x1 ;  /* 0x000000040000795c */ /* 0x000fe20000300000 */
.L_x_29:
[----:B------:R-:W0:Y:S01]  /*2f10*/  LDC R14, c[0x0][0x288] ;  /* 0x0000a200ff0e7b82 */ /* 0x000e220000000800 */
[----:B------:R-:W-:Y:S01]  /*2f20*/  IMAD.SHL.U32 R33, R7, 0x40, RZ ;  /* 0x0000004007217824 */ /* 0x000fe200078e00ff */
[--C-:B------:R-:W-:Y:S01]  /*2f30*/  SHF.R.U32.HI R10, RZ, 0x2, R0.reuse ;  /* 0x00000002ff0a7819 */ /* 0x100fe20000011600 */
[----:B------:R-:W-:Y:S01]  /*2f40*/  UIADD3 UR5, UR9, UR5, URZ ;  /* 0x0000000509057290 */ /* 0x000fe2000fffe03f */
[----:B------:R-:W-:Y:S01]  /*2f50*/  LOP3.LUT R12, R0, 0x60, RZ, 0xc0, !PT ;  /* 0x00000060000c7812 */ /* 0x000fe200078ec0ff */
[----:B------:R-:W-:Y:S01]  /*2f60*/  IMAD.SHL.U32 R34, R6, 0x100, RZ ;  /* 0x0000010006227824 */ /* 0x000fe200078e00ff */
[----:B------:R-:W-:Y:S01]  /*2f70*/  SHF.R.U32.HI R13, RZ, 0x7, R0 ;  /* 0x00000007ff0d7819 */ /* 0x000fe20000011600 */
[----:B------:R-:W-:Y:S01]  /*2f80*/  UISETP.GT.U32.AND UP0, UPT, UR5, 0x5, UPT ;  /* 0x000000050500788c */ /* 0x000fe2000bf04070 */
[----:B------:R-:W-:Y:S01]  /*2f90*/  LOP3.LUT R11, R10, 0x7, RZ, 0xc0, !PT ;  /* 0x000000070a0b7812 */ /* 0x000fe200078ec0ff */
[C---:B------:R-:W-:Y:S01]  /*2fa0*/  IMAD.SHL.U32 R26, R0.reuse, 0x2, RZ ;  /* 0x00000002001a7824 */ /* 0x040fe200078e00ff */
[----:B------:R-:W-:Y:S01]  /*2fb0*/  SHF.R.U32.HI R12, RZ, 0x1, R12 ;  /* 0x00000001ff0c7819 */ /* 0x000fe2000001160c */
[----:B------:R-:W-:Y:S01]  /*2fc0*/  ULDC UR12, c[0x0][0x284] ;  /* 0x0000a100000c7ab9 */ /* 0x000fe20000000800 */
[----:B------:R-:W-:Y:S01]  /*2fd0*/  LOP3.LUT R10, R13, 0x1, RZ, 0xc0, !PT ;  /* 0x000000010d0a7812 */ /* 0x000fe200078ec0ff */
[----:B------:R-:W-:Y:S01]  /*2fe0*/  UISETP.LT.U32.AND UP0, UPT, UR9, 0x6, UP0 ;  /* 0x000000060900788c */ /* 0x000fe20008701070 */
[----:B------:R-:W-:Y:S01]  /*2ff0*/  IADD3 R15, RZ, -R12, -R11 ;  /* 0x8000000cff0f7210 */ /* 0x000fe20007ffe80b */
[----:B------:R-:W-:Y:S01]  /*3000*/  UISETP.GE.U32.AND UP1, UPT, UR9, 0x6, UPT ;  /* 0x000000060900788c */ /* 0x000fe2000bf26070 */
[----:B------:R-:W-:Y:S01]  /*3010*/  LOP3.LUT R13, R0, 0x3, RZ, 0xc0, !PT ;  /* 0x00000003000d7812 */ /* 0x000fe200078ec0ff */
[C---:B------:R-:W-:Y:S01]  /*3020*/  IMAD.SHL.U32 R24, R10.reuse, 0x40, RZ ;  /* 0x000000400a187824 */ /* 0x040fe200078e00ff */
[----:B------:R-:W-:Y:S01]  /*3030*/  SHF.R.S32.HI R29, RZ, 0x1f, R5 ;  /* 0x0000001fff1d7819 */ /* 0x000fe20000011405 */
[----:B------:R-:W-:Y:S01]  /*3040*/  UIMAD.WIDE.U32 UR6, UR5, -0x55555555, URZ ;  /* 0xaaaaaaab050678a5 */ /* 0x000fe2000f8e003f */
[C---:B------:R-:W-:Y:S01]  /*3050*/  LOP3.LUT R26, R33.reuse, 0x6, R26, 0xf8, !PT ;  /* 0x00000006211a7812 */ /* 0x040fe200078ef81a */
[----:B------:R-:W-:Y:S01]  /*3060*/  USEL UR8, URZ, 0x1, !UP0 ;  /* 0x000000013f087887 */ /* 0x000fe2000c000000 */
[----:B------:R-:W-:Y:S01]  /*3070*/  IMAD R15, R10, -0x40, R15 ;  /* 0xffffffc00a0f7824 */ /* 0x000fe200078e020f */
[----:B------:R-:W-:Y:S01]  /*3080*/  ULDC.64 UR10, c[0x0][0x5d0] ;  /* 0x00017400000a7ab9 */ /* 0x000fe20000000a00 */
[----:B0-----:R-:W-:Y:S01]  /*3090*/  ISETP.GE.AND P0, PT, R33, R14, PT ;  /* 0x0000000e2100720c */ /* 0x001fe20003f06270 */
[----:B------:R-:W-:Y:S01]  /*30a0*/  IMAD R10, R13, -0x2, R14 ;  /* 0xfffffffe0d0a7824 */ /* 0x000fe200078e020e */
[----:B------:R-:W-:Y:S01]  /*30b0*/  SHF.R.S32.HI R27, RZ, 0x1f, R26 ;  /* 0x0000001fff1b7819 */ /* 0x000fe2000001141a */
[----:B------:R-:W-:Y:S01]  /*30c0*/  IMAD R14, R29, UR10, RZ ;  /* 0x0000000a1d0e7c24 */ /* 0x000fe2000f8e02ff */
[----:B------:R-:W-:Y:S01]  /*30d0*/  ISETP.GE.OR P0, PT, R34, UR12, P0 ;  /* 0x0000000c22007c0c */ /* 0x000fe20008706670 */
[----:B------:R-:W-:Y:S01]  /*30e0*/  USHF.R.U32.HI UR6, URZ, 0x2, UR7 ;  /* 0x000000023f067899 */ /* 0x000fe20008011607 */
[----:B------:R-:W-:Y:S01]  /*30f0*/  LOP3.LUT R35, R24, 0x40, R11, 0xe2, !PT ;  /* 0x0000004018237812 */ /* 0x000fe200078ee20b */
[----:B------:R-:W-:Y:S01]  /*3100*/  ULOP3.LUT UR4, UR4, UR8, URZ, 0x3c, !UPT ;  /* 0x0000000804047292 */ /* 0x000fe2000f8e3c3f */
[----:B------:R-:W-:Y:S01]  /*3110*/  IMAD.WIDE R24, R6, 0x100, RZ ;  /* 0x0000010006187825 */ /* 0x000fe200078e02ff */
[----:B------:R-:W-:Y:S01]  /*3120*/  UIMAD UR5, UR6, -0x6, UR5 ;  /* 0xfffffffa060578a4 */ /* 0x000fe2000f8e0205 */
[----:B------:R-:W-:Y:S01]  /*3130*/  IADD3 R34, -R34, UR12, R15 ;  /* 0x0000000c22227c10 */ /* 0x000fe2000fffe10f */
[----:B------:R-:W-:Y:S01]  /*3140*/  @UP1 ULOP3.LUT UR4, UR4, 0x1, UR6, 0x78, !UPT ;  /* 0x0000000104041892 */ /* 0x000fe2000f8e7806 */
[C---:B------:R-:W-:Y:S01]  /*3150*/  IMAD R11, R5.reuse, UR11, R14 ;  /* 0x0000000b050b7c24 */ /* 0x040fe2000f8e020e */
[----:B------:R-:W-:Y:S01]  /*3160*/  LOP3.LUT R35, R24, R35, R12, 0xfe, !PT ;  /* 0x0000002318237212 */ /* 0x000fe200078efe0c */
[----:B------:R-:W-:-:S04]  /*3170*/  IMAD.WIDE.U32 R6, R5, UR10, R26 ;  /* 0x0000000a05067c25 */ /* 0x000fc8000f8e001a */
[----:B------:R-:W-:Y:S02]  /*3180*/  IMAD.IADD R7, R7, 0x1, R11 ;  /* 0x0000000107077824 */ /* 0x000fe400078e020b */
[----:B------:R-:W-:Y:S02]  /*3190*/  IMAD.IADD R33, R10, 0x1, -R33 ;  /* 0x000000010a217824 */ /* 0x000fe400078e0a21 */
[----:B------:R-:W-:Y:S01]  /*31a0*/  IMAD.MOV.U32 R32, RZ, RZ, -0x1 ;  /* 0xffffffffff207424 */ /* 0x000fe200078e00ff */
[----:B------:R-:W-:Y:S06]  /*31b0*/  @P0 BRA `(.L_x_31) ;  /* 0x0000004800040947 */ /* 0x000fec0003800000 */
[----:B------:R-:W0:Y:S01]  /*31c0*/  LDC.64 R30, c[0x0][0x5c8] ;  /* 0x00017200ff1e7b82 */ /* 0x000e220000000a00 */
[----:B------:R-:W-:Y:S01]  /*31d0*/  ULDC.64 UR6, c[0x0][0x5c0] ;  /* 0x0001700000067ab9 */ /* 0x000fe20000000a00 */
[----:B------:R-:W-:Y:S01]  /*31e0*/  BSSY B0, `(.L_x_31) ;  /* 0x000047e000007945 */ /* 0x000fe20003800000 */
[-C--:B0-----:R-:W-:Y:S02]  /*31f0*/  IMAD R10, R25, R30.reuse, RZ ;  /* 0x0000001e190a7224 */ /* 0x081fe400078e02ff */
[----:B------:R-:W-:-:S04]  /*3200*/  IMAD.WIDE.U32 R6, R35, R30, R6 ;  /* 0x0000001e23067225 */ /* 0x000fc800078e0006 */
[----:B------:R-:W-:Y:S01]  /*3210*/  IMAD R13, R35, R31, R10 ;  /* 0x0000001f230d7224 */ /* 0x000fe200078e020a */
[----:B------:R-:W-:Y:S01]  /*3220*/  IADD3 R14, P4, R6, UR6, RZ ;  /* 0x00000006060e7c10 */ /* 0x000fe2000ff9e0ff */
[C---:B------:R-:W-:Y:S01]  /*3230*/  IMAD.SHL.U32 R11, R30.reuse, 0x80, RZ ;  /* 0x000000801e0b7824 */ /* 0x040fe200078e00ff */
[C---:B------:R-:W-:Y:S01]  /*3240*/  LEA R28, P2, R30.reuse, R6, 0x3 ;  /* 0x000000061e1c7211 */ /* 0x040fe200078418ff */
[----:B------:R-:W-:Y:S01]  /*3250*/  IMAD.IADD R36, R7, 0x1, R13 ;  /* 0x0000000107247824 */ /* 0x000fe200078e020d */
[----:B------:R-:W-:Y:S02]  /*3260*/  SHF.L.U64.HI R7, R30, 0x7, R31 ;  /* 0x000000071e077819 */ /* 0x000fe4000001021f */
[----:B------:R-:W-:Y:S02]  /*3270*/  IADD3 R10, P1, P0, R6, UR6, R11 ;  /* 0x00000006060a7c10 */ /* 0x000fe4000f83e00b */
[----:B------:R-:W-:Y:S02]  /*3280*/  IADD3.X R15, R36, UR7, RZ, P4, !PT ;  /* 0x00000007240f7c10 */ /* 0x000fe4000a7fe4ff */
[----:B---3-5:R-:W-:-:S02]  /*3290*/  FSETP.NEU.AND P4, PT, R9, RZ, PT ;  /* 0x000000ff0900720b */ /* 0x028fc40003f8d000 */
[----:B------:R-:W-:Y:S02]  /*32a0*/  LEA.HI.X R30, R30, R36, R31, 0x3, P2 ;  /* 0x000000241e1e7211 */ /* 0x000fe400010f1c1f */
[C---:B------:R-:W-:Y:S02]  /*32b0*/  IADD3 R12, P2, R28.reuse, UR6, RZ ;  /* 0x000000061c0c7c10 */ /* 0x040fe4000ff5e0ff */
[----:B------:R-:W-:Y:S02]  /*32c0*/  IADD3 R6, P5, P6, R28, UR6, R11 ;  /* 0x000000061c067c10 */ /* 0x000fe4000febe00b */
[--C-:B------:R-:W-:Y:S02]  /*32d0*/  IADD3.X R11, R36, UR7, R7.reuse, P1, P0 ;  /* 0x00000007240b7c10 */ /* 0x100fe40008fe0407 */
[C---:B------:R-:W-:Y:S02]  /*32e0*/  IADD3.X R13, R30.reuse, UR7, RZ, P2, !PT ;  /* 0x000000071e0d7c10 */ /* 0x040fe400097fe4ff */
[----:B------:R-:W-:Y:S01]  /*32f0*/  IADD3.X R7, R30, UR7, R7, P5, P6 ;  /* 0x000000071e077c10 */ /* 0x000fe2000afec407 */
[----:B------:R-:W-:Y:S06]  /*3300*/  @!P4 BRA `(.L_x_32) ;  /* 0x00000034009cc947 */ /* 0x000fec0003800000 */
[----:B------:R-:W-:Y:S01]  /*3310*/  ULDC.64 UR6, c[0x0][0x5b8] ;  /* 0x00016e0000067ab9 */ /* 0x000fe20000000a00 */
[----:B------:R-:W-:Y:S01]  /*3320*/  ISETP.GE.AND P0, PT, R34, 0x1, PT ;  /* 0x000000012200780c */ /* 0x000fe20003f06270 */
[----:B------:R-:W-:Y:S01]  /*3330*/  IMAD R28, R29, UR6, RZ ;  /* 0x000000061d1c7c24 */ /* 0x000fe2000f8e02ff */
[----:B------:R-:W-:Y:S01]  /*3340*/  ULDC.64 UR10, c[0x0][0x5a8] ;  /* 0x00016a00000a7ab9 */ /* 0x000fe20000000a00 */
[----:B------:R-:W-:Y:S01]  /*3350*/  IMAD.WIDE.U32 R26, R5, UR6, R26 ;  /* 0x00000006051a7c25 */ /* 0x000fe2000f8e001a */
[----:B------:R-:W-:Y:S01]  /*3360*/  ISETP.LT.OR P4, PT, R33, 0x1, !P0 ;  /* 0x000000012100780c */ /* 0x000fe20004781670 */
[----:B------:R-:W-:Y:S02]  /*3370*/  BSSY B1, `(.L_x_33) ;  /* 0x000000c000017945 */ /* 0x000fe40003800000 */
[----:B------:R-:W-:Y:S01]  /*3380*/  IMAD R5, R5, UR7, R28 ;  /* 0x0000000705057c24 */ /* 0x000fe2000f8e021c */
[----:B------:R-:W-:Y:S02]  /*3390*/  ULDC.64 UR6, c[0x0][0x5b0] ;  /* 0x00016c0000067ab9 */ /* 0x000fe40000000a00 */
[----:B------:R-:W-:-:S02]  /*33a0*/  IMAD R30, R25, UR6, RZ ;  /* 0x00000006191e7c24 */ /* 0x000fc4000f8e02ff */
[----:B------:R-:W-:Y:S02]  /*33b0*/  IMAD.IADD R27, R27, 0x1, R5 ;  /* 0x000000011b1b7824 */ /* 0x000fe400078e0205 */
[C---:B------:R-:W-:Y:S02]  /*33c0*/  IMAD R5, R35.reuse, UR7, R30 ;  /* 0x0000000723057c24 */ /* 0x040fe4000f8e021e */
[----:B------:R-:W-:-:S03]  /*33d0*/  IMAD.WIDE.U32 R28, R35, UR6, R26 ;  /* 0x00000006231c7c25 */ /* 0x000fc6000f8e001a */
[----:B------:R-:W-:-:S04]  /*33e0*/  IADD3 R28, P1, R28, UR10, RZ ;  /* 0x0000000a1c1c7c10 */ /* 0x000fc8000ff3e0ff */
[--C-:B------:R-:W-:Y:S02]  /*33f0*/  IADD3.X R29, R29, UR11, R5.reuse, P1, !PT ;  /* 0x0000000b1d1d7c10 */ /* 0x100fe40008ffe405 */
[----:B------:R-:W-:Y:S01]  /*3400*/  PRMT R5, RZ, 0x7610, R5 ;  /* 0x00007610ff057816 */ /* 0x000fe20000000005 */
[----:B------:R-:W-:Y:S06]  /*3410*/  @P4 BRA `(.L_x_34) ;  /* 0x0000000000044947 */ /* 0x000fec0003800000 */
[----:B------:R0:W5:Y:S02]  /*3420*/  LDG.E.U8 R5, desc[UR20][R28.64] ;  /* 0x000000141c057981 */ /* 0x000164000c1e1100 */
.L_x_34:
[----:B------:R-:W-:Y:S05]  /*3430*/  BSYNC B1 ;  /* 0x0000000000017941 */ /* 0x000fea0003800000 */
.L_x_33:
[----:B-----5:R-:W-:Y:S01]  /*3440*/  LOP3.LUT R5, R5, 0xff, RZ, 0xc0, !PT ;  /* 0x000000ff05057812 */ /* 0x020fe200078ec0ff */
[----:B------:R-:W-:Y:S01]  /*3450*/  BSSY B1, `(.L_x_35) ;  /* 0x000000b000017945 */ /* 0x000fe20003800000 */
[----:B------:R-:W-:Y:S02]  /*3460*/  ISETP.LT.OR P2, PT, R33, 0x2, !P0 ;  /* 0x000000022100780c */ /* 0x000fe40004741670 */
[----:B------:R-:W-:-:S05]  /*3470*/  F2FP.F16.E4M3.UNPACK_B R5, R5 ;  /* 0x00000005ff05723e */ /* 0x000fca00020006ff */
[----:B------:R-:W-:Y:S01]  /*3480*/  HADD2.F32 R30, -RZ, R5.H0_H0 ;  /* 0x20000005ff1e7230 */ /* 0x000fe20000004100 */
[----:B------:R-:W-:-:S04]  /*3490*/  PRMT R5, RZ, 0x7610, R5 ;  /* 0x00007610ff057816 */ /* 0x000fc80000000005 */
[----:B------:R-:W-:-:S04]  /*34a0*/  FMUL R30, R30, R9 ;  /* 0x000000091e1e7220 */ /* 0x000fc80000400000 */
[----:B--2---:R-:W-:-:S05]  /*34b0*/  FFMA R30, R145, R8, R30 ;  /* 0x00000008911e7223 */ /* 0x004fca000000001e */
[----:B------:R-:W-:-:S05]  /*34c0*/  F2FP.SATFINITE.E4M3.F32.PACK_AB_MERGE_C R31, RZ, R30, RZ ;  /* 0x0000001eff1f723e */ /* 0x000fca00048070ff */
[----:B------:R1:W-:Y:S01]  /*34d0*/  @!P4 STG.E.U8 desc[UR20][R14.64], R31 ;  /* 0x0000001f0e00c986 */ /* 0x0003e2000c101114 */
[----:B------:R-:W-:Y:S05]  /*34e0*/  @P2 BRA `(.L_x_36) ;  /* 0x0000000000042947 */ /* 0x000fea0003800000 */
[----:B------:R2:W5:Y:S02]  /*34f0*/  LDG.E.U8 R5, desc[UR20][R28.64+0x1] ;  /* 0x000001141c057981 */ /* 0x000564000c1e1100 */
.L_x_36:
[----:B------:R-:W-:Y:S05]  /*3500*/  BSYNC B1 ;  /* 0x0000000000017941 */ /* 0x000fea0003800000 */
.L_x_35:
[----:B-----5:R-:W-:Y:S01]  /*3510*/  LOP3.LUT R5, R5, 0xff, RZ, 0xc0, !PT ;  /* 0x000000ff05057812 */ /* 0x020fe200078ec0ff */
[----:B------:R-:W-:Y:S01]  /*3520*/  BSSY B1, `(.L_x_37) ;  /* 0x0000013000017945 */ /* 0x000fe20003800000 */
[----:B------:R-:W-:Y:S02]  /*3530*/  IADD3 R37, P1, R35, 0x8, RZ ;  /* 0x0000000823257810 */ /* 0x000fe40007f3e0ff */
[----:B------:R-:W-:-:S03]  /*3540*/  F2FP.F16.E4M3.UNPACK_B R5, R5 ;  /* 0x00000005ff05723e */ /* 0x000fc600020006ff */
[----:B-1----:R-:W-:Y:S01]  /*3550*/  IMAD.X R31, RZ, RZ, R25, P1 ;  /* 0x000000ffff1f7224 */ /* 0x002fe200008e0619 */
[----:B------:R-:W-:Y:S01]  /*3560*/  ISETP.GE.AND P1, PT, R34, 0x9, PT ;  /* 0x000000092200780c */ /* 0x000fe20003f26270 */
[----:B------:R-:W-:Y:S02]  /*3570*/  HADD2.F32 R30, -RZ, R5.H0_H0 ;  /* 0x20000005ff1e7230 */ /* 0x000fe40000004100 */
[----:B------:R-:W-:Y:S01]  /*3580*/  IMAD R36, R31, UR6, RZ ;  /* 0x000000061f247c24 */ /* 0x000fe2000f8e02ff */
[----:B------:R-:W-:Y:S02]  /*3590*/  ISETP.LT.OR P5, PT, R33, 0x1, !P1 ;  /* 0x000000012100780c */ /* 0x000fe40004fa1670 */
[----:B------:R-:W-:Y:S01]  /*35a0*/  FMUL R5, R30, R9 ;  /* 0x000000091e057220 */ /* 0x000fe20000400000 */
[----:B------:R-:W-:-:S04]  /*35b0*/  IMAD.WIDE.U32 R30, R37, UR6, R26 ;  /* 0x00000006251e7c25 */ /* 0x000fc8000f8e001a */
[----:B------:R-:W-:Y:S01]  /*35c0*/  FFMA R5, R140, R8, R5 ;  /* 0x000000088c057223 */ /* 0x000fe20000000005 */
[----:B------:R-:W-:Y:S01]  /*35d0*/  IMAD R37, R37, UR7, R36 ;  /* 0x0000000725257c24 */ /* 0x000fe2000f8e0224 */
[----:B------:R-:W-:-:S03]  /*35e0*/  IADD3 R30, P4, R30, UR10, RZ ;  /* 0x0000000a1e1e7c10 */ /* 0x000fc6000ff9e0ff */
[----:B------:R-:W-:Y:S02]  /*35f0*/  F2FP.SATFINITE.E4M3.F32.PACK_AB_MERGE_C R39, RZ, R5, RZ ;  /* 0x00000005ff27723e */ /* 0x000fe400048070ff */
[----:B------:R-:W-:Y:S02]  /*3600*/  IADD3.X R31, R31, UR11, R37, P4, !PT ;  /* 0x0000000b1f1f7c10 */ /* 0x000fe4000a7fe425 */
[----:B------:R-:W-:Y:S01]  /*3610*/  PRMT R5, RZ, 0x7610, R5 ;  /* 0x00007610ff057816 */ /* 0x000fe20000000005 */
[----:B------:R1:W-:Y:S01]  /*3620*/  @!P2 STG.E.U8 desc[UR20][R14.64+0x1], R39 ;  /* 0x000001270e00a986 */ /* 0x0003e2000c101114 */
[----:B------:R-:W-:Y:S05]  /*3630*/  @P5 BRA `(.L_x_38) ;  /* 0x0000000000045947 */ /* 0x000fea0003800000 */
[----:B------:R3:W5:Y:S02]  /*3640*/  LDG.E.U8 R5, desc[UR20][R30.64] ;  /* 0x000000141e057981 */ /* 0x000764000c1e1100 */
.L_x_38:
[----:B------:R-:W-:Y:S05]  /*3650*/  BSYNC B1 ;  /* 0x0000000000017941 */ /* 0x000fea0003800000 */
.L_x_37:
[----:B-----5:R-:W-:Y:S01]  /*3660*/  LOP3.LUT R5, R5, 0xff, RZ, 0xc0, !PT ;  /* 0x000000ff05057812 */ /* 0x020fe200078ec0ff */
[----:B------:R-:W-:Y:S01]  /*3670*/  BSSY B1, `(.L_x_39) ;  /* 0x000000b000017945 */ /* 0x000fe20003800000 */
[----:B------:R-:W-:Y:S02]  /*3680*/  ISETP.LT.OR P2, PT, R33, 0x2, !P1 ;  /* 0x000000022100780c */ /* 0x000fe40004f41670 */
[----:B------:R-:W-:-:S05]  /*3690*/  F2FP.F16.E4M3.UNPACK_B R5, R5 ;  /* 0x00000005ff05723e */ /* 0x000fca00020006ff */
[----:B------:R-:W-:Y:S01]  /*36a0*/  HADD2.F32 R36, -RZ, R5.H0_H0 ;  /* 0x20000005ff247230 */ /* 0x000fe20000004100 */
[----:B------:R-:W-:-:S04]  /*36b0*/  PRMT R5, RZ, 0x7610, R5 ;  /* 0x00007610ff057816 */ /* 0x000fc80000000005 */
[----:B------:R-:W-:-:S04]  /*36c0*/  FMUL R36, R36, R9 ;  /* 0x0000000924247220 */ /* 0x000fc80000400000 */
[----:B------:R-:W-:-:S05]  /*36d0*/  FFMA R36, R143, R8, R36 ;  /* 0x000000088f247223 */ /* 0x000fca0000000024 */
[----:B------:R-:W-:-:S05]  /*36e0*/  F2FP.SATFINITE.E4M3.F32.PACK_AB_MERGE_C R37, RZ, R36, RZ ;  /* 0x00000024ff25723e */ /* 0x000fca00048070ff */
[----:B------:R4:W-:Y:S01]  /*36f0*/  @!P5 STG.E.U8 desc[UR20][R12.64], R37 ;  /* 0x000000250c00d986 */ /* 0x0009e2000c101114 */
[----:B------:R-:W-:Y:S05]  /*3700*/  @P2 BRA `(.L_x_40) ;  /* 0x0000000000042947 */ /* 0x000fea0003800000 */
[----:B------:R0:W5:Y:S02]  /*3710*/  LDG.E.U8 R5, desc[UR20][R30.64+0x1] ;  /* 0x000001141e057981 */ /* 0x000164000c1e1100 */
.L_x_40:
[----:B------:R-:W-:Y:S05]  /*3720*/  BSYNC B1 ;  /* 0x0000000000017941 */ /* 0x000fea0003800000 */
.L_x_39:
[----:B-----5:R-:W-:Y:S01]  /*3730*/  LOP3.LUT R5, R5, 0xff, RZ, 0xc0, !PT ;  /* 0x000000ff05057812 */ /* 0x020fe200078ec0ff */
[----:B------:R-:W-:Y:S01]  /*3740*/  BSSY B1, `(.L_x_41) ;  /* 0x000000b000017945 */ /* 0x000fe20003800000 */
[----:B------:R-:W-:Y:S02]  /*3750*/  ISETP.LT.OR P4, PT, R33, 0x9, !P0 ;  /* 0x000000092100780c */ /* 0x000fe40004781670 */
[----:B------:R-:W-:-:S05]  /*3760*/  F2FP.F16.E4M3.UNPACK_B R5, R5 ;  /* 0x00000005ff05723e */ /* 0x000fca00020006ff */
[----:B------:R-:W-:-:S05]  /*3770*/  HADD2.F32 R36, -RZ, R5.H0_H0 ;  /* 0x20000005ff247230 */ /* 0x000fca0000004100 */
[----:B------:R-:W-:-:S04]  /*3780*/  FMUL R5, R36, R9 ;  /* 0x0000000924057220 */ /* 0x000fc80000400000 */
[----:B------:R-:W-:-:S05]  /*3790*/  FFMA R5, R138, R8, R5 ;  /* 0x000000088a057223 */ /* 0x000fca0000000005 */
[----:B----4-:R-:W-:Y:S02]  /*37a0*/  F2FP.SATFINITE.E4M3.F32.PACK_AB_MERGE_C R37, RZ, R5, RZ ;  /* 0x00000005ff25723e */ /* 0x010fe400048070ff */
[----:B------:R-:W-:-:S03]  /*37b0*/  PRMT R5, RZ, 0x7610, R5 ;  /* 0x00007610ff057816 */ /* 0x000fc60000000005 */
[----:B------:R4:W-:Y:S01]  /*37c0*/  @!P2 STG.E.U8 desc[UR20][R12.64+0x1], R37 ;  /* 0x000001250c00a986 */ /* 0x0009e2000c101114 */
[----:B------:R-:W-:Y:S05]  /*37d0*/  @P4 BRA `(.L_x_42) ;  /* 0x0000000000044947 */ /* 0x000fea0003800000 */
[----:B------:R0:W5:Y:S02]  /*37e0*/  LDG.E.U8 R5, desc[UR20][R28.64+0x8] ;  /* 0x000008141c057981 */ /* 0x000164000c1e1100 */
.L_x_42:
[----:B------:R-:W-:Y:S05]  /*37f0*/  BSYNC B1 ;  /* 0x0000000000017941 */ /* 0x000fea0003800000 */
.L_x_41:
        /* <DEDUP_REMOVED lines=8> */
[----:B----4-:R-:W-:-:S05]  /*3880*/  F2FP.SATFINITE.E4M3.F32.PACK_AB_MERGE_C R37, RZ, R36, RZ ;  /* 0x00000024ff25723e */ /* 0x010fca00048070ff */
[----:B------:R4:W-:Y:S01]  /*3890*/  @!P4 STG.E.U8 desc[UR20][R14.64+0x8], R37 ;  /* 0x000008250e00c986 */ /* 0x0009e2000c101114 */
[----:B------:R-:W-:Y:S05]  /*38a0*/  @P2 BRA `(.L_x_44) ;  /* 0x0000000000042947 */ /* 0x000fea0003800000 */
[----:B------:R0:W5:Y:S02]  /*38b0*/  LDG.E.U8 R5, desc[UR20][R28.64+0x9] ;  /* 0x000009141c057981 */ /* 0x000164000c1e1100 */
.L_x_44:
[----:B------:R-:W-:Y:S05]  /*38c0*/  BSYNC B1 ;  /* 0x0000000000017941 */ /* 0x000fea0003800000 */
.L_x_43:
        /* <DEDUP_REMOVED lines=12> */
.L_x_46:
[----:B------:R-:W-:Y:S05]  /*3990*/  BSYNC B1 ;  /* 0x0000000000017941 */ /* 0x000fea0003800000 */
.L_x_45:
        /* <DEDUP_REMOVED lines=12> */
.L_x_48:
[----:B------:R-:W-:Y:S05]  /*3a60*/  BSYNC B1 ;  /* 0x0000000000017941 */ /* 0x000fea0003800000 */
.L_x_47:
        /* <DEDUP_REMOVED lines=12> */
.L_x_50:
[----:B------:R-:W-:Y:S05]  /*3b30*/  BSYNC B1 ;  /* 0x0000000000017941 */ /* 0x000fea0003800000 */
.L_x_49:
        /* <DEDUP_REMOVED lines=12> */
.L_x_52:
[----:B------:R-:W-:Y:S05]  /*3c00*/  BSYNC B1 ;  /* 0x0000000000017941 */ /* 0x000fea0003800000 */
.L_x_51:
        /* <DEDUP_REMOVED lines=12> */
.L_x_54:
[----:B------:R-:W-:Y:S05]  /*3cd0*/  BSYNC B1 ;  /* 0x0000000000017941 */ /* 0x000fea0003800000 */
.L_x_53:
        /* <DEDUP_REMOVED lines=12> */
.L_x_56:
[----:B------:R-:W-:Y:S05]  /*3da0*/  BSYNC B1 ;  /* 0x0000000000017941 */ /* 0x000fea0003800000 */
.L_x_55:
        /* <DEDUP_REMOVED lines=12> */
.L_x_58:
[----:B------:R-:W-:Y:S05]  /*3e70*/  BSYNC B1 ;  /* 0x0000000000017941 */ /* 0x000fea0003800000 */
.L_x_57:
        /* <DEDUP_REMOVED lines=12> */
.L_x_60:
[----:B------:R-:W-:Y:S05]  /*3f40*/  BSYNC B1 ;  /* 0x0000000000017941 */ /* 0x000fea0003800000 */
.L_x_59:
        /* <DEDUP_REMOVED lines=12> */
.L_x_62:
[----:B------:R-:W-:Y:S05]  /*4010*/  BSYNC B1 ;  /* 0x0000000000017941 */ /* 0x000fea0003800000 */
.L_x_61:
        /* <DEDUP_REMOVED lines=12> */
.L_x_64:
[----:B------:R-:W-:Y:S05]  /*40e0*/  BSYNC B1 ;  /* 0x0000000000017941 */ /* 0x000fea0003800000 */
.L_x_63:
        /* <DEDUP_REMOVED lines=12> */
.L_x_66:
[----:B------:R-:W-:Y:S05]  /*41b0*/  BSYNC B1 ;  /* 0x0000000000017941 */ /* 0x000fea0003800000 */
.L_x_65:
        /* <DEDUP_REMOVED lines=12> */
.L_x_68:
[----:B------:R-:W-:Y:S05]  /*4280*/  BSYNC B1 ;  /* 0x0000000000017941 */ /* 0x000fea0003800000 */
.L_x_67:
        /* <DEDUP_REMOVED lines=12> */
.L_x_70:
[----:B------:R-:W-:Y:S05]  /*4350*/  BSYNC B1 ;  /* 0x0000000000017941 */ /* 0x000fea0003800000 */
.L_x_69:
        /* <DEDUP_REMOVED lines=12> */
.L_x_72:
[----:B------:R-:W-:Y:S05]  /*4420*/  BSYNC B1 ;  /* 0x0000000000017941 */ /* 0x000fea0003800000 */
.L_x_71:
        /* <DEDUP_REMOVED lines=12> */
.L_x_74:
[----:B------:R-:W-:Y:S05]  /*44f0*/  BSYNC B1 ;  /* 0x0000000000017941 */ /* 0x000fea0003800000 */
.L_x_73:
        /* <DEDUP_REMOVED lines=12> */
.L_x_76:
[----:B------:R-:W-:Y:S05]  /*45c0*/  BSYNC B1 ;  /* 0x0000000000017941 */ /* 0x000fea0003800000 */
.L_x_75:
        /* <DEDUP_REMOVED lines=12> */
.L_x_78:
[----:B------:R-:W-:Y:S05]  /*4690*/  BSYNC B1 ;  /* 0x0000000000017941 */ /* 0x000fea0003800000 */
.L_x_77:
        /* <DEDUP_REMOVED lines=12> */
.L_x_80:
[----:B------:R-:W-:Y:S05]  /*4760*/  BSYNC B1 ;  /* 0x0000000000017941 */ /* 0x000fea0003800000 */
.L_x_79:
        /* <DEDUP_REMOVED lines=12> */
.L_x_82:
[----:B------:R-:W-:Y:S05]  /*4830*/  BSYNC B1 ;  /* 0x0000000000017941 */ /* 0x000fea0003800000 */
.L_x_81:
        /* <DEDUP_REMOVED lines=12> */
.L_x_84:
[----:B------:R-:W-:Y:S05]  /*4900*/  BSYNC B1 ;  /* 0x0000000000017941 */ /* 0x000fea0003800000 */
.L_x_83:
        /* <DEDUP_REMOVED lines=12> */
.L_x_86:
[----:B------:R-:W-:Y:S05]  /*49d0*/  BSYNC B1 ;  /* 0x0000000000017941 */ /* 0x000fea0003800000 */
.L_x_85:
        /* <DEDUP_REMOVED lines=12> */
.L_x_88:
[----:B------:R-:W-:Y:S05]  /*4aa0*/  BSYNC B1 ;  /* 0x0000000000017941 */ /* 0x000fea0003800000 */
.L_x_87:
        /* <DEDUP_REMOVED lines=12> */
.L_x_90:
[----:B------:R-:W-:Y:S05]  /*4b70*/  BSYNC B1 ;  /* 0x0000000000017941 */ /* 0x000fea0003800000 */
.L_x_89:
        /* <DEDUP_REMOVED lines=12> */
.L_x_92:
[----:B------:R-:W-:Y:S05]  /*4c40*/  BSYNC B1 ;  /* 0x0000000000017941 */ /* 0x000fea0003800000 */
.L_x_91:
[----:B-----5:R-:W-:Y:S01]  /*4c50*/  LOP3.LUT R5, R5, 0xff, RZ, 0xc0, !PT ;  /* 0x000000ff05057812 */ /* 0x020fe200078ec0ff */
[----:B------:R-:W-:Y:S01]  /*4c60*/  BSSY B1, `(.L_x_93) ;  /* 0x000000b000017945 */ /* 0x000fe20003800000 */
[----:B------:R-:W-:Y:S02]  /*4c70*/  ISETP.LT.OR P2, PT, R33, 0x39, !P1 ;  /* 0x000000392100780c */ /* 0x000fe40004f41670 */
[----:B------:R-:W-:-:S05]  /*4c80*/  F2FP.F16.E4M3.UNPACK_B R5, R5 ;  /* 0x00000005ff05723e */ /* 0x000fca00020006ff */
[----:B0-2---:R-:W-:-:S05]  /*4c90*/  HADD2.F32 R28, -RZ, R5.H0_H0 ;  /* 0x20000005ff1c7230 */ /* 0x005fca0000004100 */
[----:B------:R-:W-:-:S04]  /*4ca0*/  FMUL R5, R28, R9 ;  /* 0x000000091c057220 */ /* 0x000fc80000400000 */
[----:B------:R-:W-:-:S05]  /*4cb0*/  FFMA R5, R112, R8, R5 ;  /* 0x0000000870057223 */ /* 0x000fca0000000005 */
[----:B------:R-:W-:Y:S02]  /*4cc0*/  F2FP.SATFINITE.E4M3.F32.PACK_AB_MERGE_C R29, RZ, R5, RZ ;  /* 0x00000005ff1d723e */ /* 0x000fe400048070ff */
[----:B------:R-:W-:-:S03]  /*4cd0*/  PRMT R5, RZ, 0x7610, R5 ;  /* 0x00007610ff057816 */ /* 0x000fc60000000005 */
[----:B------:R0:W-:Y:S01]  /*4ce0*/  @!P0 STG.E.U8 desc[UR20][R14.64+0x39], R29 ;  /* 0x0000391d0e008986 */ /* 0x0001e2000c101114 */
[----:B------:R-:W-:Y:S05]  /*4cf0*/  @P2 BRA `(.L_x_94) ;  /* 0x0000000000042947 */ /* 0x000fea0003800000 */
[----:B------:R2:W5:Y:S02]  /*4d00*/  LDG.E.U8 R5, desc[UR20][R30.64+0x38] ;  /* 0x000038141e057981 */ /* 0x000564000c1e1100 */
.L_x_94:
[----:B------:R-:W-:Y:S05]  /*4d10*/  BSYNC B1 ;  /* 0x0000000000017941 */ /* 0x000fea0003800000 */
.L_x_93:
[----:B-----5:R-:W-:Y:S01]  /*4d20*/  LOP3.LUT R5, R5, 0xff, RZ, 0xc0, !PT ;  /* 0x000000ff05057812 */ /* 0x020fe200078ec0ff */
[----:B------:R-:W-:Y:S01]  /*4d30*/  BSSY B1, `(.L_x_95) ;  /* 0x000000b000017945 */ /* 0x000fe20003800000 */
[----:B------:R-:W-:Y:S02]  /*4d40*/  ISETP.LT.OR P1, PT, R33, 0x3a, !P1 ;  /* 0x0000003a2100780c */ /* 0x000fe40004f21670 */
[----:B------:R-:W-:-:S05]  /*4d50*/  F2FP.F16.E4M3.UNPACK_B R5, R5 ;  /* 0x00000005ff05723e */ /* 0x000fca00020006ff */
[----:B01--4-:R-:W-:Y:S01]  /*4d60*/  HADD2.F32 R14, -RZ, R5.H0_H0 ;  /* 0x20000005ff0e7230 */ /* 0x013fe20000004100 */
[----:B------:R-:W-:-:S04]  /*4d70*/  PRMT R5, RZ, 0x7610, R5 ;  /* 0x00007610ff057816 */ /* 0x000fc80000000005 */
[----:B------:R-:W-:-:S04]  /*4d80*/  FMUL R14, R14, R9 ;  /* 0x000000090e0e7220 */ /* 0x000fc80000400000 */
[----:B------:R-:W-:-:S05]  /*4d90*/  FFMA R14, R115, R8, R14 ;  /* 0x00000008730e7223 */ /* 0x000fca000000000e */
[----:B------:R-:W-:-:S05]  /*4da0*/  F2FP.SATFINITE.E4M3.F32.PACK_AB_MERGE_C R15, RZ, R14, RZ ;  /* 0x0000000eff0f723e */ /* 0x000fca00048070ff */
[----:B------:R0:W-:Y:S01]  /*4db0*/  @!P2 STG.E.U8 desc[UR20][R12.64+0x38], R15 ;  /* 0x0000380f0c00a986 */ /* 0x0001e2000c101114 */
[----:B------:R-:W-:Y:S05]  /*4dc0*/  @P1 BRA `(.L_x_96) ;  /* 0x0000000000041947 */ /* 0x000fea0003800000 */
[----:B------:R1:W5:Y:S02]  /*4dd0*/  LDG.E.U8 R5, desc[UR20][R30.64+0x39] ;  /* 0x000039141e057981 */ /* 0x000364000c1e1100 */
.L_x_96:
[----:B------:R-:W-:Y:S05]  /*4de0*/  BSYNC B1 ;  /* 0x0000000000017941 */ /* 0x000fea0003800000 */
.L_x_95:
[----:B-----5:R-:W-:Y:S01]  /*4df0*/  LOP3.LUT R5, R5, 0xff, RZ, 0xc0, !PT ;  /* 0x000000ff05057812 */ /* 0x020fe200078ec0ff */
[----:B------:R-:W-:Y:S01]  /*4e00*/  BSSY B1, `(.L_x_97) ;  /* 0x0000013000017945 */ /* 0x000fe20003800000 */
[----:B------:R-:W-:Y:S02]  /*4e10*/  IADD3 R29, P0, R35, 0x80, RZ ;  /* 0x00000080231d7810 */ /* 0x000fe40007f1e0ff */
[----:B------:R-:W-:-:S03]  /*4e20*/  F2FP.F16.E4M3.UNPACK_B R5, R5 ;  /* 0x00000005ff05723e */ /* 0x000fc600020006ff */
[----:B0-----:R-:W-:Y:S01]  /*4e30*/  IMAD.X R15, RZ, RZ, R25, P0 ;  /* 0x000000ffff0f7224 */ /* 0x001fe200000e0619 */
        /* <DEDUP_REMOVED lines=9> */
[----:B-123--:R-:W-:Y:S02]  /*4ed0*/  F2FP.SATFINITE.E4M3.F32.PACK_AB_MERGE_C R31, RZ, R5, RZ ;  /* 0x00000005ff1f723e */ /* 0x00efe400048070ff */
[----:B------:R-:W-:Y:S02]  /*4ee0*/  IADD3.X R15, R15, UR11, R29, P2, !PT ;  /* 0x0000000b0f0f7c10 */ /* 0x000fe400097fe41d */
[----:B------:R-:W-:Y:S01]  /*4ef0*/  PRMT R5, RZ, 0x7610, R5 ;  /* 0x00007610ff057816 */ /* 0x000fe20000000005 */
[----:B------:R0:W-:Y:S01]  /*4f00*/  @!P1 STG.E.U8 desc[UR20][R12.64+0x39], R31 ;  /* 0x0000391f0c009986 */ /* 0x0001e2000c101114 */
[----:B------:R-:W-:Y:S05]  /*4f10*/  @P4 BRA `(.L_x_98) ;  /* 0x0000000000044947 */ /* 0x000fea0003800000 */
[----:B------:R1:W5:Y:S02]  /*4f20*/  LDG.E.U8 R5, desc[UR20][R14.64] ;  /* 0x000000140e057981 */ /* 0x000364000c1e1100 */
.L_x_98:
[----:B------:R-:W-:Y:S05]  /*4f30*/  BSYNC B1 ;  /* 0x0000000000017941 */ /* 0x000fea0003800000 */
.L_x_97:
[----:B-----5:R-:W-:Y:S01]  /*4f40*/  LOP3.LUT R5, R5, 0xff, RZ, 0xc0, !PT ;  /* 0x000000ff05057812 */ /* 0x020fe200078ec0ff */
[----:B------:R-:W-:Y:S01]  /*4f50*/  BSSY B1, `(.L_x_99) ;  /* 0x000000b000017945 */ /* 0x000fe20003800000 */
[----:B------:R-:W-:Y:S02]  /*4f60*/  ISETP.LT.OR P2, PT, R33, 0x2, !P0 ;  /* 0x000000022100780c */ /* 0x000fe40004741670 */
[----:B------:R-:W-:-:S05]  /*4f70*/  F2FP.F16.E4M3.UNPACK_B R5, R5 ;  /* 0x00000005ff05723e */ /* 0x000fca00020006ff */
[----:B0-----:R-:W-:Y:S01]  /*4f80*/  HADD2.F32 R12, -RZ, R5.H0_H0 ;  /* 0x20000005ff0c7230 */ /* 0x001fe20000004100 */
[----:B------:R-:W-:-:S04]  /*4f90*/  PRMT R5, RZ, 0x7610, R5 ;  /* 0x00007610ff057816 */ /* 0x000fc80000000005 */
[----:B------:R-:W-:-:S04]  /*4fa0*/  FMUL R12, R12, R9 ;  /* 0x000000090c0c7220 */ /* 0x000fc80000400000 */
[----:B------:R-:W-:-:S05]  /*4fb0*/  FFMA R12, R113, R8, R12 ;  /* 0x00000008710c7223 */ /* 0x000fca000000000c */
[----:B------:R-:W-:-:S05]  /*4fc0*/  F2FP.SATFINITE.E4M3.F32.PACK_AB_MERGE_C R13, RZ, R12, RZ ;  /* 0x0000000cff0d723e */ /* 0x000fca00048070ff */
[----:B------:R0:W-:Y:S01]  /*4fd0*/  @!P4 STG.E.U8 desc[UR20][R10.64], R13 ;  /* 0x0000000d0a00c986 */ /* 0x0001e2000c101114 */
[----:B------:R-:W-:Y:S05]  /*4fe0*/  @P2 BRA `(.L_x_100) ;  /* 0x0000000000042947 */ /* 0x000fea0003800000 */
[----:B------:R2:W5:Y:S02]  /*4ff0*/  LDG.E.U8 R5, desc[UR20][R14.64+0x1] ;  /* 0x000001140e057981 */ /* 0x000564000c1e1100 */
.L_x_100:
[----:B------:R-:W-:Y:S05]  /*5000*/  BSYNC B1 ;  /* 0x0000000000017941 */ /* 0x000fea0003800000 */
.L_x_99:
[----:B-----5:R-:W-:Y:S01]  /*5010*/  LOP3.LUT R5, R5, 0xff, RZ, 0xc0, !PT ;  /* 0x000000ff05057812 */ /* 0x020fe200078ec0ff */
[----:B------:R-:W-:Y:S01]  /*5020*/  BSSY B1, `(.L_x_101) ;  /* 0x0000013000017945 */ /* 0x000fe20003800000 */
[----:B------:R-:W-:Y:S02]  /*5030*/  IADD3 R35, P1, R35, 0x88, RZ ;  /* 0x0000008823237810 */ /* 0x000fe40007f3e0ff */
[----:B------:R-:W-:-:S03]  /*5040*/  F2FP.F16.E4M3.UNPACK_B R5, R5 ;  /* 0x00000005ff05723e */ /* 0x000fc600020006ff */
[----:B------:R-:W-:Y:S01]  /*5050*/  IMAD.X R24, RZ, RZ, R25, P1 ;  /* 0x000000ffff187224 */ /* 0x000fe200008e0619 */
[----:B------:R-:W-:Y:S01]  /*5060*/  ISETP.GE.AND P1, PT, R34, 0x89, PT ;  /* 0x000000892200780c */ /* 0x000fe20003f26270 */
[----:B------:R-:W-:Y:S02]  /*5070*/  HADD2.F32 R12, -RZ, R5.H0_H0 ;  /* 0x20000005ff0c7230 */ /* 0x000fe40000004100 */
[----:B------:R-:W-:Y:S01]  /*5080*/  IMAD R24, R24, UR6, RZ ;  /* 0x0000000618187c24 */ /* 0x000fe2000f8e02ff */
[----:B------:R-:W-:Y:S01]  /*5090*/  ISETP.LT.OR P5, PT, R33, 0x1, !P1 ;  /* 0x000000012100780c */ /* 0x000fe20004fa1670 */
[----:B------:R-:W-:-:S04]  /*50a0*/  IMAD.WIDE.U32 R26, R35, UR6, R26 ;  /* 0x00000006231a7c25 */ /* 0x000fc8000f8e001a */
[----:B------:R-:W-:Y:S01]  /*50b0*/  FMUL R5, R12, R9 ;  /* 0x000000090c057220 */ /* 0x000fe20000400000 */
[----:B------:R-:W-:-:S03]  /*50c0*/  IMAD R35, R35, UR7, R24 ;  /* 0x0000000723237c24 */ /* 0x000fc6000f8e0218 */
[----:B------:R-:W-:Y:S01]  /*50d0*/  FFMA R5, R108, R8, R5 ;  /* 0x000000086c057223 */ /* 0x000fe20000000005 */
[----:B------:R-:W-:-:S04]  /*50e0*/  IADD3 R12, P4, R26, UR10, RZ ;  /* 0x0000000a1a0c7c10 */ /* 0x000fc8000ff9e0ff */
[----:B------:R-:W-:Y:S02]  /*50f0*/  F2FP.SATFINITE.E4M3.F32.PACK_AB_MERGE_C R25, RZ, R5, RZ ;  /* 0x00000005ff19723e */ /* 0x000fe400048070ff */
[----:B0-----:R-:W-:Y:S02]  /*5100*/  IADD3.X R13, R27, UR11, R35, P4, !PT ;  /* 0x0000000b1b0d7c10 */ /* 0x001fe4000a7fe423 */
[----:B------:R-:W-:Y:S01]  /*5110*/  PRMT R5, RZ, 0x7610, R5 ;  /* 0x00007610ff057816 */ /* 0x000fe20000000005 */
[----:B------:R0:W-:Y:S01]  /*5120*/  @!P2 STG.E.U8 desc[UR20][R10.64+0x1], R25 ;  /* 0x000001190a00a986 */ /* 0x0001e2000c101114 */
[----:B------:R-:W-:Y:S05]  /*5130*/  @P5 BRA `(.L_x_102) ;  /* 0x0000000000045947 */ /* 0x000fea0003800000 */
[----:B------:R3:W5:Y:S02]  /*5140*/  LDG.E.U8 R5, desc[UR20][R12.64] ;  /* 0x000000140c057981 */ /* 0x000764000c1e1100 */
.L_x_102:
[----:B------:R-:W-:Y:S05]  /*5150*/  BSYNC B1 ;  /* 0x0000000000017941 */ /* 0x000fea0003800000 */
.L_x_101:
        /* <DEDUP_REMOVED lines=8> */
[----:B0-----:R-:W-:-:S05]  /*51e0*/  F2FP.SATFINITE.E4M3.F32.PACK_AB_MERGE_C R25, RZ, R24, RZ ;  /* 0x00000018ff19723e */ /* 0x001fca00048070ff */
[----:B------:R0:W-:Y:S01]  /*51f0*/  @!P5 STG.E.U8 desc[UR20][R6.64], R25 ;  /* 0x000000190600d986 */ /* 0x0001e2000c101114 */
[----:B------:R-:W-:Y:S05]  /*5200*/  @P2 BRA `(.L_x_104) ;  /* 0x0000000000042947 */ /* 0x000fea0003800000 */
[----:B------:R4:W5:Y:S02]  /*5210*/  LDG.E.U8 R5, desc[UR20][R12.64+0x1] ;  /* 0x000001140c057981 */ /* 0x000964000c1e1100 */
.L_x_104:
[----:B------:R-:W-:Y:S05]  /*5220*/  BSYNC B1 ;  /* 0x0000000000017941 */ /* 0x000fea0003800000 */
.L_x_103:
[----:B-----5:R-:W-:Y:S01]  /*5230*/  LOP3.LUT R5, R5, 0xff, RZ, 0xc0, !PT ;  /* 0x000000ff05057812 */ /* 0x020fe200078ec0ff */
[----:B------:R-:W-:Y:S01]  /*5240*/  BSSY B1, `(.L_x_105) ;  /* 0x000000b000017945 */ /* 0x000fe20003800000 */
[----:B------:R-:W-:Y:S02]  /*5250*/  ISETP.LT.OR P4, PT, R33, 0x9, !P0 ;  /* 0x000000092100780c */ /* 0x000fe40004781670 */
[----:B------:R-:W-:-:S05]  /*5260*/  F2FP.F16.E4M3.UNPACK_B R5, R5 ;  /* 0x00000005ff05723e */ /* 0x000fca00020006ff */
[----:B------:R-:W-:-:S05]  /*5270*/  HADD2.F32 R24, -RZ, R5.H0_H0 ;  /* 0x20000005ff187230 */ /* 0x000fca0000004100 */
[----:B------:R-:W-:-:S04]  /*5280*/  FMUL R5, R24, R9 ;  /* 0x0000000918057220 */ /* 0x000fc80000400000 */
[----:B------:R-:W-:-:S05]  /*5290*/  FFMA R5, R106, R8, R5 ;  /* 0x000000086a057223 */ /* 0x000fca0000000005 */
[----:B0-----:R-:W-:Y:S02]  /*52a0*/  F2FP.SATFINITE.E4M3.F32.PACK_AB_MERGE_C R25, RZ, R5, RZ ;  /* 0x00000005ff19723e */ /* 0x001fe400048070ff */
[----:B------:R-:W-:-:S03]  /*52b0*/  PRMT R5, RZ, 0x7610, R5 ;  /* 0x00007610ff057816 */ /* 0x000fc60000000005 */
[----:B------:R0:W-:Y:S01]  /*52c0*/  @!P2 STG.E.U8 desc[UR20][R6.64+0x1], R25 ;  /* 0x000001190600a986 */ /* 0x0001e2000c101114 */
[----:B------:R-:W-:Y:S05]  /*52d0*/  @P4 BRA `(.L_x_106) ;  /* 0x0000000000044947 */ /* 0x000fea0003800000 */
[----:B------:R0:W5:Y:S02]  /*52e0*/  LDG.E.U8 R5, desc[UR20][R14.64+0x8] ;  /* 0x000008140e057981 */ /* 0x000164000c1e1100 */
.L_x_106:
[----:B------:R-:W-:Y:S05]  /*52f0*/  BSYNC B1 ;  /* 0x0000000000017941 */ /* 0x000fea0003800000 */
.L_x_105:
        /* <DEDUP_REMOVED lines=12> */
.L_x_108:
[----:B------:R-:W-:Y:S05]  /*53c0*/  BSYNC B1 ;  /* 0x0000000000017941 */ /* 0x000fea0003800000 */
.L_x_107:
        /* <DEDUP_REMOVED lines=12> */
.L_x_110:
[----:B------:R-:W-:Y:S05]  /*5490*/  BSYNC B1 ;  /* 0x0000000000017941 */ /* 0x000fea0003800000 */
.L_x_109:
        /* <DEDUP_REMOVED lines=12> */
.L_x_112:
[----:B------:R-:W-:Y:S05]  /*5560*/  BSYNC B1 ;  /* 0x0000000000017941 */ /* 0x000fea0003800000 */
.L_x_111:
        /* <DEDUP_REMOVED lines=12> */
.L_x_114:
[----:B------:R-:W-:Y:S05]  /*5630*/  BSYNC B1 ;  /* 0x0000000000017941 */ /* 0x000fea0003800000 */
.L_x_113:
        /* <DEDUP_REMOVED lines=12> */
.L_x_116:
[----:B------:R-:W-:Y:S05]  /*5700*/  BSYNC B1 ;  /* 0x0000000000017941 */ /* 0x000fea0003800000 */
.L_x_115:
        /* <DEDUP_REMOVED lines=12> */
.L_x_118:
[----:B------:R-:W-:Y:S05]  /*57d0*/  BSYNC B1 ;  /* 0x0000000000017941 */ /* 0x000fea0003800000 */
.L_x_117:
        /* <DEDUP_REMOVED lines=12> */
.L_x_120:
[----:B------:R-:W-:Y:S05]  /*58a0*/  BSYNC B1 ;  /* 0x0000000000017941 */ /* 0x000fea0003800000 */
.L_x_119:
        /* <DEDUP_REMOVED lines=12> */
.L_x_122:
[----:B------:R-:W-:Y:S05]  /*5970*/  BSYNC B1 ;  /* 0x0000000000017941 */ /* 0x000fea0003800000 */
.L_x_121:
        /* <DEDUP_REMOVED lines=12> */
.L_x_124:
[----:B------:R-:W-:Y:S05]  /*5a40*/  BSYNC B1 ;  /* 0x0000000000017941 */ /* 0x000fea0003800000 */
.L_x_123:
        /* <DEDUP_REMOVED lines=12> */
.L_x_126:
[----:B------:R-:W-:Y:S05]  /*5b10*/  BSYNC B1 ;  /* 0x0000000000017941 */ /* 0x000fea0003800000 */
.L_x_125:
        /* <DEDUP_REMOVED lines=12> */
.L_x_128:
[----:B------:R-:W-:Y:S05]  /*5be0*/  BSYNC B1 ;  /* 0x0000000000017941 */ /* 0x000fea0003800000 */
.L_x_127:
        /* <DEDUP_REMOVED lines=12> */
.L_x_130:
[----:B------:R-:W-:Y:S05]  /*5cb0*/  BSYNC B1 ;  /* 0x0000000000017941 */ /* 0x000fea0003800000 */
.L_x_129:
        /* <DEDUP_REMOVED lines=12> */
.L_x_132:
[----:B------:R-:W-:Y:S05]  /*5d80*/  BSYNC B1 ;  /* 0x0000000000017941 */ /* 0x000fea0003800000 */
.L_x_131:
        /* <DEDUP_REMOVED lines=12> */
.L_x_134:
[----:B------:R-:W-:Y:S05]  /*5e50*/  BSYNC B1 ;  /* 0x0000000000017941 */ /* 0x000fea0003800000 */
.L_x_133:
        /* <DEDUP_REMOVED lines=12> */
.L_x_136:
[----:B------:R-:W-:Y:S05]  /*5f20*/  BSYNC B1 ;  /* 0x0000000000017941 */ /* 0x000fea0003800000 */
.L_x_135:
        /* <DEDUP_REMOVED lines=12> */
.L_x_138:
[----:B------:R-:W-:Y:S05]  /*5ff0*/  BSYNC B1 ;  /* 0x0000000000017941 */ /* 0x000fea0003800000 */
.L_x_137:
        /* <DEDUP_REMOVED lines=12> */
.L_x_140:
[----:B------:R-:W-:Y:S05]  /*60c0*/  BSYNC B1 ;  /* 0x0000000000017941 */ /* 0x000fea0003800000 */
.L_x_139:
        /* <DEDUP_REMOVED lines=12> */
.L_x_142:
[----:B------:R-:W-:Y:S05]  /*6190*/  BSYNC B1 ;  /* 0x0000000000017941 */ /* 0x000fea0003800000 */
.L_x_141:
        /* <DEDUP_REMOVED lines=12> */
.L_x_144:
[----:B------:R-:W-:Y:S05]  /*6260*/  BSYNC B1 ;  /* 0x0000000000017941 */ /* 0x000fea0003800000 */
.L_x_143:
        /* <DEDUP_REMOVED lines=12> */
.L_x_146:
[----:B------:R-:W-:Y:S05]  /*6330*/  BSYNC B1 ;  /* 0x0000000000017941 */ /* 0x000fea0003800000 */
.L_x_145:
        /* <DEDUP_REMOVED lines=12> */
.L_x_148:
[----:B------:R-:W-:Y:S05]  /*6400*/  BSYNC B1 ;  /* 0x0000000000017941 */ /* 0x000fea0003800000 */
.L_x_147:
        /* <DEDUP_REMOVED lines=12> */
.L_x_150:
[----:B------:R-:W-:Y:S05]  /*64d0*/  BSYNC B1 ;  /* 0x0000000000017941 */ /* 0x000fea0003800000 */
.L_x_149:
        /* <DEDUP_REMOVED lines=12> */
.L_x_152:
[----:B------:R-:W-:Y:S05]  /*65a0*/  BSYNC B1 ;  /* 0x0000000000017941 */ /* 0x000fea0003800000 */
.L_x_151:
        /* <DEDUP_REMOVED lines=12> */
.L_x_154:
[----:B------:R-:W-:Y:S05]  /*6670*/  BSYNC B1 ;  /* 0x0000000000017941 */ /* 0x000fea0003800000 */
.L_x_153:
        /* <DEDUP_REMOVED lines=12> */
.L_x_156:
[----:B------:R-:W-:Y:S05]  /*6740*/  BSYNC B1 ;  /* 0x0000000000017941 */ /* 0x000fea0003800000 */
.L_x_155:
[----:B-----5:R-:W-:Y:S01]  /*6750*/  LOP3.LUT R5, R5, 0xff, RZ, 0xc0, !PT ;  /* 0x000000ff05057812 */ /* 0x020fe200078ec0ff */
[----:B------:R-:W-:Y:S01]  /*6760*/  BSSY B1, `(.L_x_157) ;  /* 0x000000b000017945 */ /* 0x000fe20003800000 */
[----:B------:R-:W-:Y:S02]  /*6770*/  ISETP.LT.OR P2, PT, R33, 0x39, !P1 ;  /* 0x000000392100780c */ /* 0x000fe40004f41670 */
[----:B------:R-:W-:-:S05]  /*6780*/  F2FP.F16.E4M3.UNPACK_B R5, R5 ;  /* 0x00000005ff05723e */ /* 0x000fca00020006ff */
[----:B012---:R-:W-:-:S05]  /*6790*/  HADD2.F32 R14, -RZ, R5.H0_H0 ;  /* 0x20000005ff0e7230 */ /* 0x007fca0000004100 */
[----:B------:R-:W-:-:S04]  /*67a0*/  FMUL R5, R14, R9 ;  /* 0x000000090e057220 */ /* 0x000fc80000400000 */
[----:B------:R-:W-:-:S05]  /*67b0*/  FFMA R5, R16, R8, R5 ;  /* 0x0000000810057223 */ /* 0x000fca0000000005 */
[----:B------:R-:W-:Y:S02]  /*67c0*/  F2FP.SATFINITE.E4M3.F32.PACK_AB_MERGE_C R15, RZ, R5, RZ ;  /* 0x00000005ff0f723e */ /* 0x000fe400048070ff */
[----:B------:R-:W-:-:S03]  /*67d0*/  PRMT R5, RZ, 0x7610, R5 ;  /* 0x00007610ff057816 */ /* 0x000fc60000000005 */
[----:B------:R0:W-:Y:S01]  /*67e0*/  @!P0 STG.E.U8 desc[UR20][R10.64+0x39], R15 ;  /* 0x0000390f0a008986 */ /* 0x0001e2000c101114 */
[----:B------:R-:W-:Y:S05]  /*67f0*/  @P2 BRA `(.L_x_158) ;  /* 0x0000000000042947 */ /* 0x000fea0003800000 */
[----:B------:R1:W5:Y:S02]  /*6800*/  LDG.E.U8 R5, desc[UR20][R12.64+0x38] ;  /* 0x000038140c057981 */ /* 0x000364000c1e1100 */
.L_x_158:
[----:B------:R-:W-:Y:S05]  /*6810*/  BSYNC B1 ;  /* 0x0000000000017941 */ /* 0x000fea0003800000 */
.L_x_157:
        /* <DEDUP_REMOVED lines=12> */
.L_x_160:
[----:B------:R-:W-:Y:S05]  /*68e0*/  BSYNC B1 ;  /* 0x0000000000017941 */ /* 0x000fea0003800000 */
.L_x_159:
[----:B------:R-:W-:Y:S05]  /*68f0*/  @P1 BRA `(.L_x_161) ;  /* 0x0000001000301947 */ /* 0x000fea0003800000 */
[----:B-----5:R-:W-:-:S04]  /*6900*/  LOP3.LUT R5, R5, 0xff, RZ, 0xc0, !PT ;  /* 0x000000ff05057812 */ /* 0x020fc800078ec0ff */
[----:B------:R-:W-:-:S05]  /*6910*/  F2FP.F16.E4M3.UNPACK_B R5, R5 ;  /* 0x00000005ff05723e */ /* 0x000fca00020006ff */
[----:B------:R-:W-:-:S05]  /*6920*/  HADD2.F32 R10, -RZ, R5.H0_H0 ;  /* 0x20000005ff0a7230 */ /* 0x000fca0000004100 */
[----:B------:R-:W-:-:S04]  /*6930*/  FMUL R5, R10, R9 ;  /* 0x000000090a057220 */ /* 0x000fc80000400000 */
[----:B------:R-:W-:-:S05]  /*6940*/  FFMA R5, R18, R8, R5 ;  /* 0x0000000812057223 */ /* 0x000fca0000000005 */
[----:B------:R-:W-:-:S05]  /*6950*/  F2FP.SATFINITE.E4M3.F32.PACK_AB_MERGE_C R5, RZ, R5, RZ ;  /* 0x00000005ff05723e */ /* 0x000fca00048070ff */
[----:B------:R0:W-:Y:S01]  /*6960*/  STG.E.U8 desc[UR20][R6.64+0x39], R5 ;  /* 0x0000390506007986 */ /* 0x0001e2000c101114 */
[----:B------:R-:W-:Y:S05]  /*6970*/  BRA `(.L_x_161) ;  /* 0x0000001000107947 */ /* 0x000fea0003800000 */
.L_x_32:
[C---:B------:R-:W-:Y:S01]  /*6980*/  ISETP.GE.AND P0, PT, R34.reuse, 0x1, PT ;  /* 0x000000012200780c */ /* 0x040fe20003f06270 */
[-C--:B--2---:R-:W-:Y:S01]  /*6990*/  FMUL R145, R145, R8.reuse ;  /* 0x0000000891917220 */ /* 0x084fe20000400000 */
[----:B------:R-:W-:Y:S01]  /*69a0*/  ISETP.GE.AND P2, PT, R34, 0x9, PT ;  /* 0x000000092200780c */ /* 0x000fe20003f46270 */
[-C--:B------:R-:W-:Y:S01]  /*69b0*/  FMUL R140, R140, R8.reuse ;  /* 0x000000088c8c7220 */ /* 0x080fe20000400000 */
[----:B------:R-:W-:Y:S01]  /*69c0*/  ISETP.LT.OR P1, PT, R33, 0x1, !P0 ;  /* 0x000000012100780c */ /* 0x000fe20004721670 */
[-C--:B------:R-:W-:Y:S01]  /*69d0*/  FMUL R143, R143, R8.reuse ;  /* 0x000000088f8f7220 */ /* 0x080fe20000400000 */
[----:B------:R-:W-:Y:S01]  /*69e0*/  F2FP.SATFINITE.E4M3.F32.PACK_AB_MERGE_C R145, RZ, R145, RZ ;  /* 0x00000091ff91723e */ /* 0x000fe200048070ff */
[-C--:B------:R-:W-:Y:S01]  /*69f0*/  FMUL R138, R138, R8.reuse ;  /* 0x000000088a8a7220 */ /* 0x080fe20000400000 */
[----:B------:R-:W-:Y:S01]  /*6a00*/  ISETP.LT.OR P4, PT, R33, 0x2, !P0 ;  /* 0x000000022100780c */ /* 0x000fe20004781670 */
[-C--:B------:R-:W-:Y:S01]  /*6a10*/  FMUL R141, R141, R8.reuse ;  /* 0x000000088d8d7220 */ /* 0x080fe20000400000 */
[C---:B------:R-:W-:Y:S01]  /*6a20*/  ISETP.LT.OR P5, PT, R33.reuse, 0x1, !P2 ;  /* 0x000000012100780c */ /* 0x040fe200057a1670 */
[-C--:B------:R-:W-:Y:S01]  /*6a30*/  FMUL R136, R136, R8.reuse ;  /* 0x0000000888887220 */ /* 0x080fe20000400000 */
[----:B------:R-:W-:Y:S01]  /*6a40*/  ISETP.LT.OR P6, PT, R33, 0x2, !P2 ;  /* 0x000000022100780c */ /* 0x000fe200057c1670 */
[----:B------:R-:W-:Y:S01]  /*6a50*/  FMUL R139, R139, R8 ;  /* 0x000000088b8b7220 */ /* 0x000fe20000400000 */
[----:B------:R-:W-:Y:S01]  /*6a60*/  F2FP.SATFINITE.E4M3.F32.PACK_AB_MERGE_C R5, RZ, R140, RZ ;  /* 0x0000008cff05723e */ /* 0x000fe200048070ff */
[-C--:B------:R-:W-:Y:S01]  /*6a70*/  FMUL R134, R134, R8.reuse ;  /* 0x0000000886867220 */ /* 0x080fe20000400000 */
[----:B------:R-:W-:Y:S01]  /*6a80*/  F2FP.SATFINITE.E4M3.F32.PACK_AB_MERGE_C R143, RZ, R143, RZ ;  /* 0x0000008fff8f723e */ /* 0x000fe200048070ff */
[----:B------:R-:W-:Y:S01]  /*6a90*/  @!P1 STG.E.U8 desc[UR20][R14.64], R145 ;  /* 0x000000910e009986 */ /* 0x000fe2000c101114 */
[----:B------:R-:W-:Y:S01]  /*6aa0*/  ISETP.LT.OR P1, PT, R33, 0x9, !P0 ;  /* 0x000000092100780c */ /* 0x000fe20004721670 */
[----:B------:R-:W-:Y:S01]  /*6ab0*/  FMUL R137, R137, R8 ;  /* 0x0000000889897220 */ /* 0x000fe20000400000 */
[----:B------:R-:W-:Y:S01]  /*6ac0*/  F2FP.SATFINITE.E4M3.F32.PACK_AB_MERGE_C R25, RZ, R138, RZ ;  /* 0x0000008aff19723e */ /* 0x000fe200048070ff */
[----:B------:R0:W-:Y:S01]  /*6ad0*/  @!P4 STG.E.U8 desc[UR20][R14.64+0x1], R5 ;  /* 0x000001050e00c986 */ /* 0x0001e2000c101114 */
[----:B------:R-:W-:Y:S01]  /*6ae0*/  F2FP.SATFINITE.E4M3.F32.PACK_AB_MERGE_C R141, RZ, R141, RZ ;  /* 0x0000008dff8d723e */ /* 0x000fe200048070ff */
[-C--:B------:R-:W-:Y:S01]  /*6af0*/  FMUL R132, R132, R8.reuse ;  /* 0x0000000884847220 */ /* 0x080fe20000400000 */
[C---:B------:R-:W-:Y:S01]  /*6b00*/  ISETP.LT.OR P4, PT, R33.reuse, 0xa, !P0 ;  /* 0x0000000a2100780c */ /* 0x040fe20004781670 */
[----:B------:R-:W-:Y:S01]  /*6b10*/  @!P5 STG.E.U8 desc[UR20][R12.64], R143 ;  /* 0x0000008f0c00d986 */ /* 0x000fe2000c101114 */
[----:B------:R-:W-:Y:S01]  /*6b20*/  ISETP.LT.OR P5, PT, R33, 0x9, !P2 ;  /* 0x000000092100780c */ /* 0x000fe200057a1670 */
[-C--:B------:R-:W-:Y:S01]  /*6b30*/  FMUL R135, R135, R8.reuse ;  /* 0x0000000887877220 */ /* 0x080fe20000400000 */
[----:B------:R-:W-:Y:S01]  /*6b40*/  F2FP.SATFINITE.E4M3.F32.PACK_AB_MERGE_C R139, RZ, R139, RZ ;  /* 0x0000008bff8b723e */ /* 0x000fe200048070ff */
[----:B------:R1:W-:Y:S01]  /*6b50*/  @!P6 STG.E.U8 desc[UR20][R12.64+0x1], R25 ;  /* 0x000001190c00e986 */ /* 0x0003e2000c101114 */
[C---:B------:R-:W-:Y:S01]  /*6b60*/  ISETP.LT.OR P6, PT, R33.reuse, 0xa, !P2 ;  /* 0x0000000a2100780c */ /* 0x040fe200057c1670 */
[-C--:B------:R-:W-:Y:S01]  /*6b70*/  FMUL R130, R130, R8.reuse ;  /* 0x0000000882827220 */ /* 0x080fe20000400000 */
[----:B------:R-:W-:Y:S01]  /*6b80*/  F2FP.SATFINITE.E4M3.F32.PACK_AB_MERGE_C R137, RZ, R137, RZ ;  /* 0x00000089ff89723e */ /* 0x000fe200048070ff */
[----:B------:R-:W-:Y:S01]  /*6b90*/  @!P1 STG.E.U8 desc[UR20][R14.64+0x8], R141 ;  /* 0x0000088d0e009986 */ /* 0x000fe2000c101114 */
[----:B------:R-:W-:Y:S01]  /*6ba0*/  ISETP.LT.OR P1, PT, R33, 0x11, !P0 ;  /* 0x000000112100780c */ /* 0x000fe20004721670 */
[----:B------:R-:W-:Y:S01]  /*6bb0*/  FMUL R133, R133, R8 ;  /* 0x0000000885857220 */ /* 0x000fe20000400000 */
[----:B0-----:R-:W-:Y:S01]  /*6bc0*/  F2FP.SATFINITE.E4M3.F32.PACK_AB_MERGE_C R5, RZ, R136, RZ ;  /* 0x00000088ff05723e */ /* 0x001fe200048070ff */
[-C--:B------:R-:W-:Y:S01]  /*6bd0*/  FMUL R128, R128, R8.reuse ;  /* 0x0000000880807220 */ /* 0x080fe20000400000 */
[----:B------:R-:W-:Y:S01]  /*6be0*/  F2FP.SATFINITE.E4M3.F32.PACK_AB_MERGE_C R135, RZ, R135, RZ ;  /* 0x00000087ff87723e */ /* 0x000fe200048070ff */
[----:B------:R-:W-:Y:S01]  /*6bf0*/  FMUL R131, R131, R8 ;  /* 0x0000000883837220 */ /* 0x000fe20000400000 */
[----:B------:R-:W-:Y:S01]  /*6c00*/  F2FP.SATFINITE.E4M3.F32.PACK_AB_MERGE_C R133, RZ, R133, RZ ;  /* 0x00000085ff85723e */ /* 0x000fe200048070ff */
[----:B------:R0:W-:Y:S01]  /*6c10*/  @!P4 STG.E.U8 desc[UR20][R14.64+0x9], R5 ;  /* 0x000009050e00c986 */ /* 0x0001e2000c101114 */
[----:B-1----:R-:W-:Y:S01]  /*6c20*/  F2FP.SATFINITE.E4M3.F32.PACK_AB_MERGE_C R25, RZ, R134, RZ ;  /* 0x00000086ff19723e */ /* 0x002fe200048070ff */
        /* <DEDUP_REMOVED lines=15> */
[-C--:B------:R-:W-:Y:S01]  /*6d20*/  FMUL R125, R125, R8.reuse ;  /* 0x000000087d7d7220 */ /* 0x080fe20000400000 */
[----:B------:R-:W-:Y:S01]  /*6d30*/  FMUL R120, R120, R8 ;  /* 0x0000000878787220 */ /* 0x000fe20000400000 */
[----:B------:R-:W-:Y:S01]  /*6d40*/  F2FP.SATFINITE.E4M3.F32.PACK_AB_MERGE_C R127, RZ, R127, RZ ;  /* 0x0000007fff7f723e */ /* 0x000fe200048070ff */
[----:B------:R0:W-:Y:S01]  /*6d50*/  @!P4 STG.E.U8 desc[UR20][R14.64+0x11], R5 ;  /* 0x000011050e00c986 */ /* 0x0001e2000c101114 */
[----:B-1----:R-:W-:Y:S01]  /*6d60*/  F2FP.SATFINITE.E4M3.F32.PACK_AB_MERGE_C R25, RZ, R130, RZ ;  /* 0x00000082ff19723e */ /* 0x002fe200048070ff */
[-C--:B------:R-:W-:Y:S01]  /*6d70*/  FMUL R123, R123, R8.reuse ;  /* 0x000000087b7b7220 */ /* 0x080fe20000400000 */
[C---:B------:R-:W-:Y:S01]  /*6d80*/  ISETP.LT.OR P4, PT, R33.reuse, 0x1a, !P0 ;  /* 0x0000001a2100780c */ /* 0x040fe20004781670 */
[----:B------:R-:W-:Y:S01]  /*6d90*/  @!P5 STG.E.U8 desc[UR20][R12.64+0x10], R135 ;  /* 0x000010870c00d986 */ /* 0x000fe2000c101114 */
[C---:B------:R-:W-:Y:S01]  /*6da0*/  ISETP.LT.OR P5, PT, R33.reuse, 0x19, !P2 ;  /* 0x000000192100780c */ /* 0x040fe200057a1670 */
[-C--:B------:R-:W-:Y:S01]  /*6db0*/  FMUL R118, R118, R8.reuse ;  /* 0x0000000876767220 */ /* 0x080fe20000400000 */
[----:B------:R-:W-:Y:S01]  /*6dc0*/  F2FP.SATFINITE.E4M3.F32.PACK_AB_MERGE_C R125, RZ, R125, RZ ;  /* 0x0000007dff7d723e */ /* 0x000fe200048070ff */
[----:B------:R1:W-:Y:S01]  /*6dd0*/  @!P6 STG.E.U8 desc[UR20][R12.64+0x11], R25 ;  /* 0x000011190c00e986 */ /* 0x0003e2000c101114 */
[----:B------:R-:W-:Y:S01]  /*6de0*/  ISETP.LT.OR P6, PT, R33, 0x1a, !P2 ;  /* 0x0000001a2100780c */ /* 0x000fe200057c1670 */
        /* <DEDUP_REMOVED lines=8> */
[-C--:B------:R-:W-:Y:S01]  /*6e70*/  FMUL R114, R114, R8.reuse ;  /* 0x0000000872727220 */ /* 0x080fe20000400000 */
[----:B------:R-:W-:Y:S01]  /*6e80*/  FMUL R112, R112, R8 ;  /* 0x0000000870707220 */ /* 0x000fe20000400000 */
[----:B-1----:R-:W-:Y:S01]  /*6e90*/  F2FP.SATFINITE.E4M3.F32.PACK_AB_MERGE_C R25, RZ, R126, RZ ;  /* 0x0000007eff19723e */ /* 0x002fe200048070ff */
[----:B------:R0:W-:Y:S01]  /*6ea0*/  @!P4 STG.E.U8 desc[UR20][R14.64+0x19], R5 ;  /* 0x000019050e00c986 */ /* 0x0001e2000c101114 */
[----:B------:R-:W-:Y:S01]  /*6eb0*/  ISETP.LT.OR P4, PT, R33, 0x22, !P0 ;  /* 0x000000222100780c */ /* 0x000fe20004781670 */
[-C--:B------:R-:W-:Y:S01]  /*6ec0*/  FMUL R117, R117, R8.reuse ;  /* 0x0000000875757220 */ /* 0x080fe20000400000 */
[----:B------:R-:W-:Y:S01]  /*6ed0*/  F2FP.SATFINITE.E4M3.F32.PACK_AB_MERGE_C R119, RZ, R119, RZ ;  /* 0x00000077ff77723e */ /* 0x000fe200048070ff */
[----:B------:R-:W-:Y:S01]  /*6ee0*/  @!P5 STG.E.U8 desc[UR20][R12.64+0x18], R131 ;  /* 0x000018830c00d986 */ /* 0x000fe2000c101114 */
[----:B------:R-:W-:Y:S01]  /*6ef0*/  ISETP.LT.OR P5, PT, R33, 0x21, !P2 ;  /* 0x000000212100780c */ /* 0x000fe200057a1670 */
[----:B------:R-:W-:Y:S01]  /*6f00*/  FMUL R115, R115, R8 ;  /* 0x0000000873737220 */ /* 0x000fe20000400000 */
[----:B------:R-:W-:Y:S01]  /*6f10*/  F2FP.SATFINITE.E4M3.F32.PACK_AB_MERGE_C R27, RZ, R112, RZ ;  /* 0x00000070ff1b723e */ /* 0x000fe200048070ff */
[----:B------:R1:W-:Y:S01]  /*6f20*/  @!P6 STG.E.U8 desc[UR20][R12.64+0x19], R25 ;  /* 0x000019190c00e986 */ /* 0x0003e2000c101114 */
[----:B------:R-:W-:Y:S01]  /*6f30*/  ISETP.LT.OR P6, PT, R33, 0x22, !P2 ;  /* 0x000000222100780c */ /* 0x000fe200057c1670 */
[-C--:B------:R-:W-:Y:S01]  /*6f40*/  FMUL R110, R110, R8.reuse ;  /* 0x000000086e6e7220 */ /* 0x080fe20000400000 */
[-C--:B------:R-:W-:Y:S01]  /*6f50*/  FMUL R113, R113, R8.reuse ;  /* 0x0000000871717220 */ /* 0x080fe20000400000 */
        /* <DEDUP_REMOVED lines=39> */
[-C--:B------:R-:W-:Y:S01]  /*71d0*/  FMUL R101, R101, R8.reuse ;  /* 0x0000000865657220 */ /* 0x080fe20000400000 */
[----:B------:R-:W-:Y:S01]  /*71e0*/  @!P1 STG.E.U8 desc[UR20][R14.64+0x30], R121 ;  /* 0x000030790e009986 */ /* 0x000fe2000c101114 */
[----:B------:R-:W-:Y:S01]  /*71f0*/  ISETP.LT.OR P1, PT, R33, 0x39, !P0 ;  /* 0x000000392100780c */ /* 0x000fe20004721670 */
[-C--:B------:R-:W-:Y:S01]  /*7200*/  FMUL R99, R99, R8.reuse ;  /* 0x0000000863637220 */ /* 0x080fe20000400000 */
[----:B------:R-:W-:Y:S01]  /*7210*/  ISETP.LT.OR P0, PT, R33, 0x3a, !P0 ;  /* 0x0000003a2100780c */ /* 0x000fe20004701670 */
[----:B------:R-:W-:Y:S01]  /*7220*/  FMUL R94, R94, R8 ;  /* 0x000000085e5e7220 */ /* 0x000fe20000400000 */
[----:B0-----:R-:W-:Y:S01]  /*7230*/  F2FP.SATFINITE.E4M3.F32.PACK_AB_MERGE_C R5, RZ, R116, RZ ;  /* 0x00000074ff05723e */ /* 0x001fe200048070ff */
[-C--:B------:R-:W-:Y:S01]  /*7240*/  FMUL R92, R92, R8.reuse ;  /* 0x000000085c5c7220 */ /* 0x080fe20000400000 */
[----:B------:R-:W-:Y:S01]  /*7250*/  F2FP.SATFINITE.E4M3.F32.PACK_AB_MERGE_C R103, RZ, R103, RZ ;  /* 0x00000067ff67723e */ /* 0x000fe200048070ff */
[----:B------:R-:W-:Y:S01]  /*7260*/  FMUL R95, R95, R8 ;  /* 0x000000085f5f7220 */ /* 0x000fe20000400000 */
[----:B-1----:R-:W-:Y:S01]  /*7270*/  F2FP.SATFINITE.E4M3.F32.PACK_AB_MERGE_C R25, RZ, R114, RZ ;  /* 0x00000072ff19723e */ /* 0x002fe200048070ff */
[----:B------:R0:W-:Y:S01]  /*7280*/  @!P4 STG.E.U8 desc[UR20][R14.64+0x31], R5 ;  /* 0x000031050e00c986 */ /* 0x0001e2000c101114 */
[----:B------:R-:W-:Y:S01]  /*7290*/  ISETP.LT.OR P4, PT, R33, 0x39, !P2 ;  /* 0x000000392100780c */ /* 0x000fe20005781670 */
[-C--:B------:R-:W-:Y:S01]  /*72a0*/  FMUL R97, R97, R8.reuse ;  /* 0x0000000861617220 */ /* 0x080fe20000400000 */
[----:B------:R-:W-:Y:S01]  /*72b0*/  ISETP.LT.OR P2, PT, R33, 0x3a, !P2 ;  /* 0x0000003a2100780c */ /* 0x000fe20005741670 */
[----:B------:R-:W-:Y:S01]  /*72c0*/  @!P5 STG.E.U8 desc[UR20][R12.64+0x30], R119 ;  /* 0x000030770c00d986 */ /* 0x000fe2000c101114 */
[----:B------:R-:W-:Y:S01]  /*72d0*/  F2FP.SATFINITE.E4M3.F32.PACK_AB_MERGE_C R101, RZ, R101, RZ ;  /* 0x00000065ff65723e */ /* 0x000fe200048070ff */
[-C--:B------:R-:W-:Y:S01]  /*72e0*/  FMUL R90, R90, R8.reuse ;  /* 0x000000085a5a7220 */ /* 0x080fe20000400000 */
[----:B------:R-:W-:Y:S01]  /*72f0*/  F2FP.SATFINITE.E4M3.F32.PACK_AB_MERGE_C R99, RZ, R99, RZ ;  /* 0x00000063ff63723e */ /* 0x000fe200048070ff */
[----:B------:R-:W-:Y:S01]  /*7300*/  @!P6 STG.E.U8 desc[UR20][R12.64+0x31], R25 ;  /* 0x000031190c00e986 */ /* 0x000fe2000c101114 */
[----:B------:R-:W-:Y:S01]  /*7310*/  F2FP.SATFINITE.E4M3.F32.PACK_AB_MERGE_C R95, RZ, R95, RZ ;  /* 0x0000005fff5f723e */ /* 0x000fe200048070ff */
[-C--:B------:R-:W-:Y:S01]  /*7320*/  FMUL R22, R22, R8.reuse ;  /* 0x0000000816167220 */ /* 0x080fe20000400000 */
[-C--:B------:R-:W-:Y:S01]  /*7330*/  FMUL R93, R93, R8.reuse ;  /* 0x000000085d5d7220 */ /* 0x080fe20000400000 */
[----:B------:R-:W-:Y:S01]  /*7340*/  @!P0 STG.E.U8 desc[UR20][R14.64+0x39], R27 ;  /* 0x0000391b0e008986 */ /* 0x000fe2000c101114 */
[----:B------:R-:W-:Y:S01]  /*7350*/  ISETP.GE.AND P0, PT, R34, 0x81, PT ;  /* 0x000000812200780c */ /* 0x000fe20003f06270 */
[----:B------:R-:W-:Y:S01]  /*7360*/  FMUL R91, R91, R8 ;  /* 0x000000085b5b7220 */ /* 0x000fe20000400000 */
[----:B0-----:R-:W-:Y:S01]  /*7370*/  F2FP.SATFINITE.E4M3.F32.PACK_AB_MERGE_C R5, RZ, R110, RZ ;  /* 0x0000006eff05723e */ /* 0x001fe200048070ff */
[----:B------:R0:W-:Y:S01]  /*7380*/  @!P1 STG.E.U8 desc[UR20][R14.64+0x38], R117 ;  /* 0x000038750e009986 */ /* 0x0001e2000c101114 */
[C---:B------:R-:W-:Y:S01]  /*7390*/  ISETP.LT.OR P6, PT, R33.reuse, 0x1, !P0 ;  /* 0x000000012100780c */ /* 0x040fe200047c1670 */
[-C--:B------:R-:W-:Y:S01]  /*73a0*/  FMUL R88, R88, R8.reuse ;  /* 0x0000000858587220 */ /* 0x080fe20000400000 */
[----:B------:R-:W-:Y:S01]  /*73b0*/  ISETP.LT.OR P5, PT, R33, 0x2, !P0 ;  /* 0x000000022100780c */ /* 0x000fe200047a1670 */
[----:B------:R-:W-:Y:S01]  /*73c0*/  @!P4 STG.E.U8 desc[UR20][R12.64+0x38], R115 ;  /* 0x000038730c00c986 */ /* 0x000fe2000c101114 */
[----:B------:R-:W-:Y:S01]  /*73d0*/  ISETP.GE.AND P1, PT, R34, 0x89, PT ;  /* 0x000000892200780c */ /* 0x000fe20003f26270 */
[-C--:B------:R-:W-:Y:S01]  /*73e0*/  FMUL R21, R21, R8.reuse ;  /* 0x0000000815157220 */ /* 0x080fe20000400000 */
[----:B------:R-:W-:Y:S01]  /*73f0*/  F2FP.SATFINITE.E4M3.F32.PACK_AB_MERGE_C R97, RZ, R97, RZ ;  /* 0x00000061ff61723e */ /* 0x000fe200048070ff */
[----:B------:R1:W-:Y:S01]  /*7400*/  @!P2 STG.E.U8 desc[UR20][R12.64+0x39], R5 ;  /* 0x000039050c00a986 */ /* 0x0003e2000c101114 */
[----:B------:R-:W-:Y:S01]  /*7410*/  ISETP.LT.OR P4, PT, R33, 0x1, !P1 ;  /* 0x000000012100780c */ /* 0x000fe20004f81670 */
[-C--:B------:R-:W-:Y:S01]  /*7420*/  FMUL R89, R89, R8.reuse ;  /* 0x0000000859597220 */ /* 0x080fe20000400000 */
[----:B------:R-:W-:Y:S01]  /*7430*/  ISETP.LT.OR P2, PT, R33, 0xa, !P0 ;  /* 0x0000000a2100780c */ /* 0x000fe20004741670 */
[----:B------:R-:W-:Y:S01]  /*7440*/  FMUL R23, R23, R8 ;  /* 0x0000000817177220 */ /* 0x000fe20000400000 */
[----:B0-----:R-:W-:Y:S01]  /*7450*/  F2FP.SATFINITE.E4M3.F32.PACK_AB_MERGE_C R15, RZ, R108, RZ ;  /* 0x0000006cff0f723e */ /* 0x001fe200048070ff */
[----:B------:R-:W-:Y:S01]  /*7460*/  @!P6 STG.E.U8 desc[UR20][R10.64], R113 ;  /* 0x000000710a00e986 */ /* 0x000fe2000c101114 */
[C---:B------:R-:W-:Y:S01]  /*7470*/  ISETP.LT.OR P6, PT, R33.reuse, 0x2, !P1 ;  /* 0x000000022100780c */ /* 0x040fe20004fc1670 */
[-C--:B------:R-:W-:Y:S01]  /*7480*/  FMUL R20, R20, R8.reuse ;  /* 0x0000000814147220 */ /* 0x080fe20000400000 */
[----:B------:R-:W-:Y:S01]  /*7490*/  F2FP.SATFINITE.E4M3.F32.PACK_AB_MERGE_C R93, RZ, R93, RZ ;  /* 0x0000005dff5d723e */ /* 0x000fe200048070ff */
[----:B------:R-:W-:Y:S01]  /*74a0*/  @!P5 STG.E.U8 desc[UR20][R10.64+0x1], R15 ;  /* 0x0000010f0a00d986 */ /* 0x000fe2000c101114 */
[----:B------:R-:W-:Y:S01]  /*74b0*/  ISETP.LT.OR P5, PT, R33, 0x9, !P0 ;  /* 0x000000092100780c */ /* 0x000fe200047a1670 */
[----:B------:R-:W-:Y:S01]  /*74c0*/  FMUL R17, R17, R8 ;  /* 0x0000000811117220 */ /* 0x000fe20000400000 */
[----:B-1----:R-:W-:Y:S01]  /*74d0*/  F2FP.SATFINITE.E4M3.F32.PACK_AB_MERGE_C R5, RZ, R106, RZ ;  /* 0x0000006aff05723e */ /* 0x002fe200048070ff */
[----:B------:R-:W-:Y:S01]  /*74e0*/  @!P4 STG.E.U8 desc[UR20][R6.64], R111 ;  /* 0x0000006f0600c986 */ /* 0x000fe2000c101114 */
[----:B------:R-:W-:Y:S01]  /*74f0*/  F2FP.SATFINITE.E4M3.F32.PACK_AB_MERGE_C R13, RZ, R104, RZ ;  /* 0x00000068ff0d723e */ /* 0x000fe200048070ff */
[-C--:B------:R-:W-:Y:S01]  /*7500*/  FMUL R16, R16, R8.reuse ;  /* 0x0000000810107220 */ /* 0x080fe20000400000 */
[----:B------:R-:W-:Y:S01]  /*7510*/  ISETP.LT.OR P4, PT, R33, 0x9, !P1 ;  /* 0x000000092100780c */ /* 0x000fe20004f81670 */
[-C--:B------:R-:W-:Y:S01]  /*7520*/  FMUL R19, R19, R8.reuse ;  /* 0x0000000813137220 */ /* 0x080fe20000400000 */
[----:B------:R-:W-:Y:S01]  /*7530*/  F2FP.SATFINITE.E4M3.F32.PACK_AB_MERGE_C R91, RZ, R91, RZ ;  /* 0x0000005bff5b723e */ /* 0x000fe200048070ff */
[----:B------:R0:W-:Y:S01]  /*7540*/  @!P6 STG.E.U8 desc[UR20][R6.64+0x1], R5 ;  /* 0x000001050600e986 */ /* 0x0001e2000c101114 */
[C---:B------:R-:W-:Y:S01]  /*7550*/  ISETP.LT.OR P6, PT, R33.reuse, 0xa, !P1 ;  /* 0x0000000a2100780c */ /* 0x040fe20004fc1670 */
[----:B------:R-:W-:Y:S01]  /*7560*/  FMUL R18, R18, R8 ;  /* 0x0000000812127220 */ /* 0x000fe20000400000 */
[----:B------:R-:W-:Y:S01]  /*7570*/  F2FP.SATFINITE.E4M3.F32.PACK_AB_MERGE_C R21, RZ, R21, RZ ;  /* 0x00000015ff15723e */ /* 0x000fe200048070ff */
[----:B------:R1:W-:Y:S01]  /*7580*/  @!P2 STG.E.U8 desc[UR20][R10.64+0x9], R13 ;  /* 0x0000090d0a00a986 */ /* 0x0003e2000c101114 */
[----:B------:R-:W-:-:S02]  /*7590*/  ISETP.LT.OR P2, PT, R33, 0x12, !P0 ;  /* 0x000000122100780c */ /* 0x000fc40004741670 */
[----:B------:R-:W-:Y:S01]  /*75a0*/  F2FP.SATFINITE.E4M3.F32.PACK_AB_MERGE_C R89, RZ, R89, RZ ;  /* 0x00000059ff59723e */ /* 0x000fe200048070ff */
[----:B------:R-:W-:Y:S01]  /*75b0*/  @!P5 STG.E.U8 desc[UR20][R10.64+0x8], R107 ;  /* 0x0000086b0a00d986 */ /* 0x000fe2000c101114 */
[C---:B------:R-:W-:Y:S02]  /*75c0*/  ISETP.LT.OR P5, PT, R33.reuse, 0x11, !P0 ;  /* 0x000000112100780c */ /* 0x040fe400047a1670 */
[----:B------:R-:W-:Y:S01]  /*75d0*/  F2FP.SATFINITE.E4M3.F32.PACK_AB_MERGE_C R23, RZ, R23, RZ ;  /* 0x00000017ff17723e */ /* 0x000fe200048070ff */
[----:B------:R-:W-:Y:S01]  /*75e0*/  @!P4 STG.E.U8 desc[UR20][R6.64+0x8], R109 ;  /* 0x0000086d0600c986 */ /* 0x000fe2000c101114 */
[----:B0-----:R-:W-:Y:S02]  /*75f0*/  F2FP.SATFINITE.E4M3.F32.PACK_AB_MERGE_C R5, RZ, R102, RZ ;  /* 0x00000066ff05723e */ /* 0x001fe400048070ff */
[C---:B------:R-:W-:Y:S02]  /*7600*/  ISETP.LT.OR P4, PT, R33.reuse, 0x11, !P1 ;  /* 0x000000112100780c */ /* 0x040fe40004f81670 */
[----:B-1----:R-:W-:Y:S01]  /*7610*/  F2FP.SATFINITE.E4M3.F32.PACK_AB_MERGE_C R13, RZ, R98, RZ ;  /* 0x00000062ff0d723e */ /* 0x002fe200048070ff */
[----:B------:R0:W-:Y:S01]  /*7620*/  @!P6 STG.E.U8 desc[UR20][R6.64+0x9], R5 ;  /* 0x000009050600e986 */ /* 0x0001e2000c101114 */
[----:B------:R-:W-:-:S02]  /*7630*/  ISETP.LT.OR P6, PT, R33, 0x12, !P1 ;  /* 0x000000122100780c */ /* 0x000fc40004fc1670 */
[----:B------:R-:W-:Y:S01]  /*7640*/  F2FP.SATFINITE.E4M3.F32.PACK_AB_MERGE_C R17, RZ, R17, RZ ;  /* 0x00000011ff11723e */ /* 0x000fe200048070ff */
[----:B------:R1:W-:Y:S01]  /*7650*/  @!P2 STG.E.U8 desc[UR20][R10.64+0x11], R13 ;  /* 0x0000110d0a00a986 */ /* 0x0003e2000c101114 */
[C---:B------:R-:W-:Y:S02]  /*7660*/  ISETP.LT.OR P2, PT, R33.reuse, 0x1a, !P0 ;  /* 0x0000001a2100780c */ /* 0x040fe40004741670 */
[----:B------:R-:W-:Y:S01]  /*7670*/  F2FP.SATFINITE.E4M3.F32.PACK_AB_MERGE_C R19, RZ, R19, RZ ;  /* 0x00000013ff13723e */ /* 0x000fe200048070ff */
[----:B------:R-:W-:Y:S01]  /*7680*/  @!P5 STG.E.U8 desc[UR20][R10.64+0x10], R105 ;  /* 0x000010690a00d986 */ /* 0x000fe2000c101114 */
[----:B------:R-:W-:Y:S02]  /*7690*/  ISETP.LT.OR P5, PT, R33, 0x19, !P0 ;  /* 0x000000192100780c */ /* 0x000fe400047a1670 */
[----:B------:R-:W-:Y:S01]  /*76a0*/  F2FP.SATFINITE.E4M3.F32.PACK_AB_MERGE_C R15, RZ, R18, RZ ;  /* 0x00000012ff0f723e */ /* 0x000fe200048070ff */
[----:B------:R-:W-:Y:S01]  /*76b0*/  @!P4 STG.E.U8 desc[UR20][R6.64+0x10], R103 ;  /* 0x000010670600c986 */ /* 0x000fe2000c101114 */
[----:B0-----:R-:W-:-:S02]  /*76c0*/  F2FP.SATFINITE.E4M3.F32.PACK_AB_MERGE_C R5, RZ, R100, RZ ;  /* 0x00000064ff05723e */ /* 0x001fc400048070ff */
[C---:B------:R-:W-:Y:S02]  /*76d0*/  ISETP.LT.OR P4, PT, R33.reuse, 0x19, !P1 ;  /* 0x000000192100780c */ /* 0x040fe40004f81670 */
[----:B-1----:R-:W-:Y:S01]  /*76e0*/  F2FP.SATFINITE.E4M3.F32.PACK_AB_MERGE_C R13, RZ, R96, RZ ;  /* 0x00000060ff0d723e */ /* 0x002fe200048070ff */
[----:B------:R0:W-:Y:S01]  /*76f0*/  @!P6 STG.E.U8 desc[UR20][R6.64+0x11], R5 ;  /* 0x000011050600e986 */ /* 0x0001e2000c101114 */
[----:B------:R-:W-:-:S03]  /*7700*/  ISETP.LT.OR P6, PT, R33, 0x1a, !P1 ;  /* 0x0000001a2100780c */ /* 0x000fc60004fc1670 */
[----:B------:R1:W-:Y:S01]  /*7710*/  @!P2 STG.E.U8 desc[UR20][R10.64+0x19], R13 ;  /* 0x0000190d0a00a986 */ /* 0x0003e2000c101114 */
[----:B------:R-:W-:-:S03]  /*7720*/  ISETP.LT.OR P2, PT, R33, 0x22, !P0 ;  /* 0x000000222100780c */ /* 0x000fc60004741670 */
[----:B------:R-:W-:Y:S01]  /*7730*/  @!P5 STG.E.U8 desc[UR20][R10.64+0x18], R101 ;  /* 0x000018650a00d986 */ /* 0x000fe2000c101114 */
[C---:B------:R-:W-:Y:S02]  /*7740*/  ISETP.LT.OR P5, PT, R33.reuse, 0x21, !P0 ;  /* 0x000000212100780c */ /* 0x040fe400047a1670 */
[----:B0-----:R-:W-:Y:S01]  /*7750*/  F2FP.SATFINITE.E4M3.F32.PACK_AB_MERGE_C R5, RZ, R94, RZ ;  /* 0x0000005eff05723e */ /* 0x001fe200048070ff */
[----:B------:R-:W-:Y:S01]  /*7760*/  @!P4 STG.E.U8 desc[UR20][R6.64+0x18], R99 ;  /* 0x000018630600c986 */ /* 0x000fe2000c101114 */
        /* <DEDUP_REMOVED lines=25> */
[C---:B------:R-:W-:Y:S02]  /*7900*/  ISETP.LT.OR P2, PT, R33.reuse, 0x39, !P0 ;  /* 0x000000392100780c */ /* 0x040fe40004741670 */
[C---:B------:R-:W-:Y:S01]  /*7910*/  ISETP.LT.OR P0, PT, R33.reuse, 0x3a, !P0 ;  /* 0x0000003a2100780c */ /* 0x040fe20004701670 */
[----:B------:R1:W-:Y:S01]  /*7920*/  @!P5 STG.E.U8 desc[UR20][R10.64+0x30], R89 ;  /* 0x000030590a00d986 */ /* 0x0003e2000c101114 */
[C---:B------:R-:W-:Y:S02]  /*7930*/  ISETP.LT.OR P5, PT, R33.reuse, 0x39, !P1 ;  /* 0x000000392100780c */ /* 0x040fe40004fa1670 */
[----:B------:R-:W-:Y:S01]  /*7940*/  ISETP.LT.OR P1, PT, R33, 0x3a, !P1 ;  /* 0x0000003a2100780c */ /* 0x000fe20004f21670 */
[----:B------:R1:W-:Y:S01]  /*7950*/  @!P4 STG.E.U8 desc[UR20][R6.64+0x30], R23 ;  /* 0x000030170600c986 */ /* 0x0003e2000c101114 */
[----:B0-----:R-:W-:-:S05]  /*7960*/  F2FP.SATFINITE.E4M3.F32.PACK_AB_MERGE_C R5, RZ, R20, RZ ;  /* 0x00000014ff05723e */ /* 0x001fca00048070ff */
[----:B------:R1:W-:Y:S04]  /*7970*/  @!P6 STG.E.U8 desc[UR20][R6.64+0x31], R5 ;  /* 0x000031050600e986 */ /* 0x0003e8000c101114 */
[----:B------:R1:W-:Y:S04]  /*7980*/  @!P2 STG.E.U8 desc[UR20][R10.64+0x38], R17 ;  /* 0x000038110a00a986 */ /* 0x0003e8000c101114 */
[----:B------:R1:W-:Y:S04]  /*7990*/  @!P0 STG.E.U8 desc[UR20][R10.64+0x39], R13 ;  /* 0x0000390d0a008986 */ /* 0x0003e8000c101114 */
[----:B------:R1:W-:Y:S04]  /*79a0*/  @!P5 STG.E.U8 desc[UR20][R6.64+0x38], R19 ;  /* 0x000038130600d986 */ /* 0x0003e8000c101114 */
[----:B------:R1:W-:Y:S02]  /*79b0*/  @!P1 STG.E.U8 desc[UR20][R6.64+0x39], R15 ;  /* 0x0000390f06009986 */ /* 0x0003e4000c101114 */
.L_x_161:
[----:B------:R-:W-:Y:S05]  /*79c0*/  BSYNC B0 ;  /* 0x0000000000007941 */ /* 0x000fea0003800000 */
.L_x_31:
[----:B------:R-:W-:Y:S01]  /*79d0*/  ULDC UR6, c[0x0][0xc] ;  /* 0x0000030000067ab9 */ /* 0x000fe20000000800 */
[----:B------:R-:W-:Y:S01]  /*79e0*/  ULDC UR7, c[0x0][0x10] ;  /* 0x0000040000077ab9 */ /* 0x000fe20000000800 */
[----:B01---5:R-:W0:Y:S01]  /*79f0*/  LDC R5, c[0x0][0x14] ;  /* 0x00000500ff057b82 */ /* 0x023e220000000800 */
[----:B------:R-:W-:Y:S01]  /*7a00*/  UIMAD.WIDE.U32 UR6, UR6, UR7, URZ ;  /* 0x00000007060672a5 */ /* 0x000fe2000f8e003f */
[----:B------:R-:W-:Y:S01]  /*7a10*/  PRMT R6, RZ, 0x7610, R6 ;  /* 0x00007610ff067816 */ /* 0x000fe20000000006 */
[----:B------:R-:W-:-:S04]  /*7a20*/  IMAD.MOV.U32 R7, RZ, RZ, -0x1 ;  /* 0xffffffffff077424 */ /* 0x000fc800078e00ff */
[----:B0-----:R-:W-:-:S04]  /*7a30*/  IMAD.WIDE.U32 R2, R5, UR6, R2 ;  /* 0x0000000605027c25 */ /* 0x001fc8000f8e0002 */
[----:B------:R-:W-:Y:S01]  /*7a40*/  IMAD R5, R5, UR7, RZ ;  /* 0x0000000705057c24 */ /* 0x000fe2000f8e02ff */
[----:B------:R-:W-:Y:S02]  /*7a50*/  ULDC.64 UR6, c[0x0][0x650] ;  /* 0x0001940000067ab9 */ /* 0x000fe40000000a00 */
[----:B------:R-:W-:Y:S01]  /*7a60*/  ISETP.GE.U32.AND P0, PT, R2, UR6, PT ;  /* 0x0000000602007c0c */ /* 0x000fe2000bf06070 */
[----:B------:R-:W-:Y:S02]  /*7a70*/  IMAD.IADD R3, R3, 0x1, R5 ;  /* 0x0000000103037824 */ /* 0x000fe400078e0205 */
[----:B------:R-:W-:-:S03]  /*7a80*/  IMAD.MOV.U32 R5, RZ, RZ, -0x1 ;  /* 0xffffffffff057424 */ /* 0x000fc600078e00ff */
[----:B------:R-:W-:-:S13]  /*7a90*/  ISETP.GE.U32.AND.EX P0, PT, R3, UR7, PT, P0 ;  /* 0x0000000703007c0c */ /* 0x000fda000bf06100 */
[----:B------:R-:W-:Y:S05]  /*7aa0*/  @P0 BRA `(.L_x_162) ;  /* 0x0000000400600947 */ /* 0x000fea0003800000 */
[----:B------:R-:W0:Y:S01]  /*7ab0*/  S2R R20, SR_CTAID.X ;  /* 0x0000000000147919 */ /* 0x000e220000002500 */
[----:B------:R-:W1:Y:S01]  /*7ac0*/  LDC.64 R14, c[0x0][0x628] ;  /* 0x00018a00ff0e7b82 */ /* 0x000e620000000a00 */
[----:B------:R-:W-:Y:S01]  /*7ad0*/  ULDC UR6, c[0x0][0x150] ;  /* 0x0000540000067ab9 */ /* 0x000fe20000000800 */
[----:B--234-:R-:W-:Y:S01]  /*7ae0*/  IMAD.MOV.U32 R12, RZ, RZ, R2 ;  /* 0x000000ffff0c7224 */ /* 0x01cfe200078e0002 */
[----:B------:R-:W2:Y:S01]  /*7af0*/  S2R R22, SR_CTAID.Y ;  /* 0x0000000000167919 */ /* 0x000ea20000002600 */
[----:B------:R-:W-:-:S04]  /*7b00*/  IMAD.MOV.U32 R13, RZ, RZ, R3 ;  /* 0x000000ffff0d7224 */ /* 0x000fc800078e0003 */
[----:B------:R-:W3:Y:S08]  /*7b10*/  LDC R23, c[0x0][0x144] ;  /* 0x00005100ff177b82 */ /* 0x000ef00000000800 */
[----:B------:R-:W4:Y:S08]  /*7b20*/  LDC R16, c[0x0][0x630] ;  /* 0x00018c00ff107b82 */ /* 0x000f300000000800 */
[----:B------:R-:W2:Y:S01]  /*7b30*/  LDC.64 R18, c[0x0][0x620] ;  /* 0x00018800ff127b82 */ /* 0x000ea20000000a00 */
[----:B-1----:R-:W-:-:S04]  /*7b40*/  ISETP.NE.U32.AND P0, PT, R14, RZ, PT ;  /* 0x000000ff0e00720c */ /* 0x002fc80003f05070 */
[----:B------:R-:W-:Y:S02]  /*7b50*/  ISETP.NE.AND.EX P0, PT, R15, RZ, PT, P0 ;  /* 0x000000ff0f00720c */ /* 0x000fe40003f05300 */
[----:B0-----:R-:W-:-:S05]  /*7b60*/  I2FP.F32.U32 R5, R20 ;  /* 0x0000001400057245 */ /* 0x001fca0000201000 */
[----:B------:R-:W-:-:S04]  /*7b70*/  FMUL R5, R5, UR6 ;  /* 0x0000000605057c20 */ /* 0x000fc80008400000 */
[----:B------:R0:W1:Y:S02]  /*7b80*/  F2I.U32.TRUNC.NTZ R21, R5 ;  /* 0x0000000500157305 */ /* 0x000064000020f000 */
[----:B---34-:R-:W-:Y:S05]  /*7b90*/  @!P0 BRA `(.L_x_163) ;  /* 0x0000000000288947 */ /* 0x018fea0003800000 */
[----:B0-----:R-:W0:Y:S02]  /*7ba0*/  LDC R5, c[0x0][0x634] ;  /* 0x00018d00ff057b82 */ /* 0x001e240000000800 */
        /* <DEDUP_REMOVED lines=9> */
.L_x_163:
[-CC-:B------:R-:W-:Y:S01]  /*7c40*/  SHF.R.U64 R17, R12, R16.reuse, R13.reuse ;  /* 0x000000100c117219 */ /* 0x180fe2000000120d */
[----:B------:R-:W3:Y:S01]  /*7c50*/  LDC.64 R28, c[0x0][0x640] ;  /* 0x00019000ff1c7b82 */ /* 0x000ee20000000a00 */
[----:B0-----:R-:W-:Y:S01]  /*7c60*/  SHF.R.U32.HI R5, RZ, R16, R13 ;  /* 0x00000010ff057219 */ /* 0x001fe2000001160d */
[----:B-1----:R-:W-:Y:S01]  /*7c70*/  IMAD.MOV R21, RZ, RZ, -R21 ;  /* 0x000000ffff157224 */ /* 0x002fe200078e0a15 */
[----:B------:R-:W-:Y:S01]  /*7c80*/  IADD3 R11, P0, RZ, -R17, RZ ;  /* 0x80000011ff0b7210 */ /* 0x000fe20007f1e0ff */
[----:B------:R-:W-:Y:S02]  /*7c90*/  ULDC UR6, c[0x0][0x154] ;  /* 0x0000550000067ab9 */ /* 0x000fe40000000800 */
[----:B------:R-:W-:Y:S02]  /*7ca0*/  IMAD R23, R23, R21, R20 ;  /* 0x0000001517177224 */ /* 0x000fe400078e0214 */
[----:B------:R-:W0:Y:S01]  /*7cb0*/  LDC R12, c[0x0][0x618] ;  /* 0x00018600ff0c7b82 */ /* 0x000e220000000800 */
[----:B------:R-:W-:-:S02]  /*7cc0*/  IMAD.X R5, RZ, RZ, ~R5, P0 ;  /* 0x000000ffff057224 */ /* 0x000fc400000e0e05 */
[----:B--2---:R-:W-:-:S04]  /*7cd0*/  IMAD.WIDE.U32 R6, R11, R18, R2 ;  /* 0x000000120b067225 */ /* 0x004fc800078e0002 */
[----:B------:R-:W-:Y:S01]  /*7ce0*/  IMAD R10, R5, R18, RZ ;  /* 0x00000012050a7224 */ /* 0x000fe200078e02ff */
[----:B------:R-:W1:Y:S03]  /*7cf0*/  LDC R24, c[0x0][0x608] ;  /* 0x00018200ff187b82 */ /* 0x000e660000000800 */
[----:B------:R-:W-:Y:S02]  /*7d00*/  IMAD R5, R11, R19, R10 ;  /* 0x000000130b057224 */ /* 0x000fe400078e020a */
[----:B------:R-:W-:Y:S02]  /*7d10*/  IMAD.MOV.U32 R11, RZ, RZ, 0x1 ;  /* 0x00000001ff0b7424 */ /* 0x000fe400078e00ff */
[----:B------:R-:W-:Y:S01]  /*7d20*/  IMAD.IADD R5, R7, 0x1, R5 ;  /* 0x0000000107057824 */ /* 0x000fe200078e0205 */
[----:B------:R-:W2:Y:S01]  /*7d30*/  LDC R26, c[0x0][0x658] ;  /* 0x00019600ff1a7b82 */ /* 0x000ea20000000800 */
[----:B------:R-:W-:-:S02]  /*7d40*/  I2FP.F32.U32 R7, R22 ;  /* 0x0000001600077245 */ /* 0x000fc40000201000 */
[----:B---3--:R-:W-:-:S03]  /*7d50*/  ISETP.NE.U32.AND P0, PT, R28, RZ, PT ;  /* 0x000000ff1c00720c */ /* 0x008fc60003f05070 */
[----:B------:R-:W-:Y:S01]  /*7d60*/  FMUL R10, R7, UR6 ;  /* 0x00000006070a7c20 */ /* 0x000fe20008400000 */
[----:B------:R-:W-:Y:S01]  /*7d70*/  ISETP.NE.AND.EX P0, PT, R29, RZ, PT, P0 ;  /* 0x000000ff1d00720c */ /* 0x000fe20003f05300 */
[----:B------:R-:W3:Y:S01]  /*7d80*/  LDC R21, c[0x0][0x148] ;  /* 0x00005200ff157b82 */ /* 0x000ee20000000800 */
[-CC-:B0-----:R-:W-:Y:S01]  /*7d90*/  SHF.R.U64 R16, R6, R12.reuse, R5.reuse ;  /* 0x0000000c06107219 */ /* 0x181fe20000001205 */
[----:B------:R0:W4:Y:S01]  /*7da0*/  F2I.U32.TRUNC.NTZ R18, R10 ;  /* 0x0000000a00127305 */ /* 0x000122000020f000 */
[----:B------:R-:W-:Y:S01]  /*7db0*/  SHF.R.U32.HI R5, RZ, R12, R5 ;  /* 0x0000000cff057219 */ /* 0x000fe20000011605 */
[----:B------:R-:W-:-:S04]  /*7dc0*/  IMAD.MOV.U32 R7, RZ, RZ, -0x1 ;  /* 0xffffffffff077424 */ /* 0x000fc800078e00ff */
[----:B------:R-:W0:Y:S01]  /*7dd0*/  LDC R20, c[0x0][0x600] ;  /* 0x00018000ff147b82 */ /* 0x000e220000000800 */
[-CC-:B-1----:R-:W-:Y:S02]  /*7de0*/  SHF.R.U64 R14, R16, R24.reuse, R5.reuse ;  /* 0x00000018100e7219 */ /* 0x182fe40000001205 */
[----:B------:R-:W-:-:S05]  /*7df0*/  SHF.R.U32.HI R5, RZ, R24, R5 ;  /* 0x00000018ff057219 */ /* 0x000fca0000011605 */
[----:B------:R-:W1:Y:S01]  /*7e00*/  LDC R27, c[0x0][0x648] ;  /* 0x00019200ff1b7b82 */ /* 0x000e620000000800 */
[-C--:B--2---:R-:W-:Y:S02]  /*7e10*/  SHF.L.U32 R6, R7, R26.reuse, RZ ;  /* 0x0000001a07067219 */ /* 0x084fe400000006ff */
[-CC-:B------:R-:W-:Y:S02]  /*7e20*/  SHF.R.U64 R19, R14, R26.reuse, R5.reuse ;  /* 0x0000001a0e137219 */ /* 0x180fe40000001205 */
[----:B------:R-:W-:Y:S02]  /*7e30*/  SHF.R.U32.HI R7, RZ, R26, R5 ;  /* 0x0000001aff077219 */ /* 0x000fe40000011605 */
[----:B------:R-:W-:Y:S01]  /*7e40*/  LOP3.LUT R25, RZ, R6, RZ, 0x33, !PT ;  /* 0x00000006ff197212 */ /* 0x000fe200078e33ff */
[----:B------:R-:W2:Y:S01]  /*7e50*/  LDC R30, c[0x0][0x638] ;  /* 0x00018e00ff1e7b82 */ /* 0x000ea20000000800 */
[----:B------:R-:W-:Y:S01]  /*7e60*/  SHF.L.U32 R26, R11, R26, RZ ;  /* 0x0000001a0b1a7219 */ /* 0x000fe200000006ff */
[----:B------:R-:W-:-:S06]  /*7e70*/  IMAD.MOV.U32 R6, RZ, RZ, R19 ;  /* 0x000000ffff067224 */ /* 0x000fcc00078e0013 */
[----:B------:R-:W0:Y:S01]  /*7e80*/  LDC R31, c[0x0][0x610] ;  /* 0x00018400ff1f7b82 */ /* 0x000e220000000800 */
[----:B----4-:R-:W-:Y:S05]  /*7e90*/  @!P0 BRA `(.L_x_164) ;  /* 0x0000000000288947 */ /* 0x010fea0003800000 */
[----:B------:R-:W4:Y:S02]  /*7ea0*/  LDC R6, c[0x0][0x64c] ;  /* 0x00019300ff067b82 */ /* 0x000f240000000800 */
[----:B----4-:R-:W-:-:S05]  /*7eb0*/  IADD3 R5, P0, R19, R6, RZ ;  /* 0x0000000613057210 */ /* 0x010fca0007f1e0ff */
[----:B------:R-:W-:-:S04]  /*7ec0*/  IMAD.X R15, RZ, RZ, R7, P0 ;  /* 0x000000ffff0f7224 */ /* 0x000fc800000e0607 */
[----:B------:R-:W-:-:S04]  /*7ed0*/  IMAD.WIDE.U32 R6, R15, R28, RZ ;  /* 0x0000001c0f067225 */ /* 0x000fc800078e00ff */
[----:B0-----:R-:W-:-:S04]  /*7ee0*/  IMAD.WIDE.U32 R10, P0, R5, R29, R6 ;  /* 0x0000001d050a7225 */ /* 0x001fc80007800006 */
[----:B------:R-:W-:-:S04]  /*7ef0*/  IMAD.WIDE.U32 R6, R5, R28, RZ ;  /* 0x0000001c05067225 */ /* 0x000fc800078e00ff */
[----:B------:R-:W-:Y:S01]  /*7f00*/  IMAD.X R13, RZ, RZ, RZ, P0 ;  /* 0x000000ffff0d7224 */ /* 0x000fe200000e06ff */
[----:B------:R-:W-:Y:S01]  /*7f10*/  IADD3 RZ, P0, R7, R10, RZ ;  /* 0x0000000a07ff7210 */ /* 0x000fe20007f1e0ff */
[----:B------:R-:W-:-:S04]  /*7f20*/  IMAD.MOV.U32 R12, RZ, RZ, R11 ;  /* 0x000000ffff0c7224 */ /* 0x000fc800078e000b */
[----:B------:R-:W-:-:S08]  /*7f30*/  IMAD.WIDE.U32.X R6, R15, R29, R12, P0 ;  /* 0x0000001d0f067225 */ /* 0x000fd000000e040c */
.L_x_164:
[----:B-1----:R-:W-:Y:S01]  /*7f40*/  SHF.R.U64 R5, R6, R27, R7 ;  /* 0x0000001b06057219 */ /* 0x002fe20000001207 */
[----:B0-----:R-:W-:Y:S01]  /*7f50*/  VIADD R7, R20, 0xffffffff ;  /* 0xffffffff14077836 */ /* 0x001fe20000000000 */
[----:B------:R-:W-:Y:S01]  /*7f60*/  LOP3.LUT R32, R14, R25, RZ, 0xc0, !PT ;  /* 0x000000190e207212 */ /* 0x000fe200078ec0ff */
[----:B------:R-:W-:Y:S02]  /*7f70*/  IMAD.MOV R18, RZ, RZ, -R18 ;  /* 0x000000ffff127224 */ /* 0x000fe400078e0a12 */
[----:B------:R-:W-:Y:S01]  /*7f80*/  IMAD.MOV R6, RZ, RZ, -R5 ;  /* 0x000000ffff067224 */ /* 0x000fe200078e0a05 */
[----:B------:R-:W-:Y:S01]  /*7f90*/  LOP3.LUT R16, R16, R7, RZ, 0xc0, !PT ;  /* 0x0000000710107212 */ /* 0x000fe200078ec0ff */
[----:B------:R-:W-:Y:S02]  /*7fa0*/  IMAD R32, R26, R5, R32 ;  /* 0x000000051a207224 */ /* 0x000fe400078e0220 */
[----:B---3--:R-:W-:Y:S02]  /*7fb0*/  @P3 IMAD R23, R21, R18, R22 ;  /* 0x0000001215173224 */ /* 0x008fe400078e0216 */
[----:B--2---:R-:W-:-:S02]  /*7fc0*/  IMAD R5, R6, R30, R19 ;  /* 0x0000001e06057224 */ /* 0x004fc400078e0213 */
[----:B------:R-:W-:Y:S02]  /*7fd0*/  IMAD R32, R32, R31, R23 ;  /* 0x0000001f20207224 */ /* 0x000fe400078e0217 */
[----:B------:R-:W-:Y:S02]  /*7fe0*/  IMAD R5, R5, R20, R16 ;  /* 0x0000001405057224 */ /* 0x000fe400078e0210 */
[----:B------:R-:W-:-:S03]  /*7ff0*/  IMAD.MOV.U32 R6, RZ, RZ, 0x1 ;  /* 0x00000001ff067424 */ /* 0x000fc600078e00ff */
[----:B------:R-:W-:Y:S02]  /*8000*/  SEL R7, R5, R32, !P3 ;  /* 0x0000002005077207 */ /* 0x000fe40005800000 */
[----:B------:R-:W-:Y:S01]  /*8010*/  SEL R32, R32, R5, !P3 ;  /* 0x0000000520207207 */ /* 0x000fe20005800000 */
[----:B------:R-:W-:-:S07]  /*8020*/  IMAD.MOV.U32 R5, RZ, RZ, R17 ;  /* 0x000000ffff057224 */ /* 0x000fce00078e0011 */
.L_x_162:
[----:B------:R-:W-:Y:S01]  /*8030*/  LOP3.LUT P0, RZ, R6, 0xff, RZ, 0xc0, !PT ;  /* 0x000000ff06ff7812 */ /* 0x000fe2000780c0ff */
[----:B------:R-:W-:-:S12]  /*8040*/  IMAD.MOV.U32 R6, RZ, RZ, R32 ;  /* 0x000000ffff067224 */ /* 0x000fd800078e0020 */
[----:B------:R-:W-:Y:S05]  /*8050*/  @P0 BRA `(.L_x_165) ;  /* 0xffffff8c00c00947 */ /* 0x000fea000383ffff */
[----:B------:R-:W-:Y:S05]  /*8060*/  EXIT ;  /* 0x000000000000794d */ /* 0x000fea0003800000 */
.L_x_3:
[----:B0-----:R-:W-:Y:S01]  /*8070*/  ULDC.64 UR4, c[0x0][0x650] ;  /* 0x0001940000047ab9 */ /* 0x001fe20000000a00 */
        /* <DEDUP_REMOVED lines=25> */
.L_x_167:
[--C-:B------:R-:W-:Y:S01]  /*8210*/  SHF.R.U64 R16, R14, R18, R15.reuse ;  /* 0x000000120e107219 */ /* 0x100fe2000000120f */
[----:B------:R-:W0:Y:S01]  /*8220*/  LDC R22, c[0x0][0x618] ;  /* 0x00018600ff167b82 */ /* 0x000e220000000800 */
[----:B------:R-:W-:Y:S01]  /*8230*/  I2FP.F32.U32 R7, R8 ;  /* 0x0000000800077245 */ /* 0x000fe20000201000 */
[----:B------:R-:W-:Y:S01]  /*8240*/  ULDC UR4, c[0x0][0x150] ;  /* 0x0000540000047ab9 */ /* 0x000fe20000000800 */
[----:B------:R-:W-:Y:S02]  /*8250*/  SHF.R.U32.HI R6, RZ, R18, R15 ;  /* 0x00000012ff067219 */ /* 0x000fe4000001160f */
[----:B------:R-:W-:Y:S01]  /*8260*/  IADD3 R9, P0, RZ, -R16, RZ ;  /* 0x80000010ff097210 */ /* 0x000fe20007f1e0ff */
[----:B------:R-:W-:Y:S01]  /*8270*/  FMUL R13, R7, UR4 ;  /* 0x00000004070d7c20 */ /* 0x000fe20008400000 */
[----:B------:R-:W-:Y:S01]  /*8280*/  ULDC UR4, c[0x0][0x154] ;  /* 0x0000550000047ab9 */ /* 0x000fe20000000800 */
[----:B------:R-:W1:Y:S02]  /*8290*/  LDC.64 R24, c[0x0][0x640] ;  /* 0x00019000ff187b82 */ /* 0x000e640000000a00 */
[----:B------:R-:W-:-:S02]  /*82a0*/  IMAD.X R11, RZ, RZ, ~R6, P0 ;  /* 0x000000ffff0b7224 */ /* 0x000fc400000e0e06 */
[----:B------:R-:W2:Y:S01]  /*82b0*/  F2I.U32.TRUNC.NTZ R13, R13 ;  /* 0x0000000d000d7305 */ /* 0x000ea2000020f000 */
[----:B------:R-:W-:-:S03]  /*82c0*/  IMAD.WIDE.U32 R6, R9, R20, R2 ;  /* 0x0000001409067225 */ /* 0x000fc600078e0002 */
[----:B------:R-:W3:Y:S01]  /*82d0*/  LDC R15, c[0x0][0x144] ;  /* 0x00005100ff0f7b82 */ /* 0x000ee20000000800 */
[----:B------:R-:W-:-:S04]  /*82e0*/  IMAD R12, R11, R20, RZ ;  /* 0x000000140b0c7224 */ /* 0x000fc800078e02ff */
[----:B------:R-:W-:Y:S02]  /*82f0*/  IMAD R9, R9, R21, R12 ;  /* 0x0000001509097224 */ /* 0x000fe400078e020c */
[----:B------:R-:W-:Y:S01]  /*8300*/  IMAD.MOV.U32 R12, RZ, RZ, -0x1 ;  /* 0xffffffffff0c7424 */ /* 0x000fe200078e00ff */
[----:B------:R-:W4:Y:S01]  /*8310*/  LDC R18, c[0x0][0x608] ;  /* 0x00018200ff127b82 */ /* 0x000f220000000800 */
[----:B------:R-:W-:Y:S01]  /*8320*/  IMAD.IADD R7, R7, 0x1, R9 ;  /* 0x0000000107077824 */ /* 0x000fe200078e0209 */
[----:B------:R-:W-:-:S04]  /*8330*/  I2FP.F32.U32 R9, R10 ;  /* 0x0000000a00097245 */ /* 0x000fc80000201000 */
[-C--:B0-----:R-:W-:Y:S01]  /*8340*/  SHF.R.U64 R14, R6, R22.reuse, R7 ;  /* 0x00000016060e7219 */ /* 0x081fe20000001207 */
[----:B--2---:R-:W-:Y:S01]  /*8350*/  IMAD.MOV R6, RZ, RZ, -R13 ;  /* 0x000000ffff067224 */ /* 0x004fe200078e0a0d */
[----:B------:R-:W0:Y:S01]  /*8360*/  LDC R11, c[0x0][0x658] ;  /* 0x00019600ff0b7b82 */ /* 0x000e220000000800 */
[----:B-1----:R-:W-:Y:S01]  /*8370*/  ISETP.NE.U32.AND P0, PT, R24, RZ, PT ;  /* 0x000000ff1800720c */ /* 0x002fe20003f05070 */
[----:B------:R-:W-:Y:S01]  /*8380*/  FMUL R9, R9, UR4 ;  /* 0x0000000409097c20 */ /* 0x000fe20008400000 */
[----:B------:R-:W-:Y:S02]  /*8390*/  SHF.R.U32.HI R7, RZ, R22, R7 ;  /* 0x00000016ff077219 */ /* 0x000fe40000011607 */
[----:B------:R-:W-:-:S03]  /*83a0*/  ISETP.NE.AND.EX P0, PT, R25, RZ, PT, P0 ;  /* 0x000000ff1900720c */ /* 0x000fc60003f05300 */
[----:B------:R-:W1:Y:S01]  /*83b0*/  LDC R21, c[0x0][0x148] ;  /* 0x00005200ff157b82 */ /* 0x000e620000000800 */
[----:B---3--:R-:W-:Y:S02]  /*83c0*/  IMAD R22, R15, R6, R8 ;  /* 0x000000060f167224 */ /* 0x008fe400078e0208 */
[----:B------:R-:W-:-:S05]  /*83d0*/  IMAD.MOV.U32 R8, RZ, RZ, 0x1 ;  /* 0x00000001ff087424 */ /* 0x000fca00078e00ff */
[----:B------:R-:W2:Y:S01]  /*83e0*/  LDC R20, c[0x0][0x600] ;  /* 0x00018000ff147b82 */ /* 0x000ea20000000800 */
[-CC-:B----4-:R-:W-:Y:S02]  /*83f0*/  SHF.R.U64 R17, R14, R18.reuse, R7.reuse ;  /* 0x000000120e117219 */ /* 0x190fe40000001207 */
[----:B------:R-:W-:Y:S02]  /*8400*/  SHF.R.U32.HI R6, RZ, R18, R7 ;  /* 0x00000012ff067219 */ /* 0x000fe40000011607 */
[----:B------:R3:W4:Y:S03]  /*8410*/  F2I.U32.TRUNC.NTZ R18, R9 ;  /* 0x0000000900127305 */ /* 0x000726000020f000 */
[----:B------:R-:W1:Y:S01]  /*8420*/  LDC R23, c[0x0][0x648] ;  /* 0x00019200ff177b82 */ /* 0x000e620000000800 */
[-C--:B0-----:R-:W-:Y:S02]  /*8430*/  SHF.R.U64 R19, R17, R11.reuse, R6 ;  /* 0x0000000b11137219 */ /* 0x081fe40000001206 */
[----:B------:R-:W-:-:S02]  /*8440*/  SHF.L.U32 R12, R12, R11, RZ ;  /* 0x0000000b0c0c7219 */ /* 0x000fc400000006ff */
[-C--:B------:R-:W-:Y:S01]  /*8450*/  SHF.R.U32.HI R7, RZ, R11.reuse, R6 ;  /* 0x0000000bff077219 */ /* 0x080fe20000011606 */
[----:B------:R-:W-:Y:S01]  /*8460*/  IMAD.MOV.U32 R6, RZ, RZ, R19 ;  /* 0x000000ffff067224 */ /* 0x000fe200078e0013 */
[----:B------:R-:W-:Y:S01]  /*8470*/  SHF.L.U32 R27, R8, R11, RZ ;  /* 0x0000000b081b7219 */ /* 0x000fe200000006ff */
[----:B------:R-:W0:Y:S01]  /*8480*/  LDC R26, c[0x0][0x638] ;  /* 0x00018e00ff1a7b82 */ /* 0x000e220000000800 */
[----:B------:R-:W-:-:S07]  /*8490*/  LOP3.LUT R28, RZ, R12, RZ, 0x33, !PT ;  /* 0x0000000cff1c7212 */ /* 0x000fce00078e33ff */
[----:B------:R-:W0:Y:S01]  /*84a0*/  LDC R29, c[0x0][0x610] ;  /* 0x00018400ff1d7b82 */ /* 0x000e220000000800 */
[----:B---34-:R-:W-:Y:S05]  /*84b0*/  @!P0 BRA `(.L_x_168) ;  /* 0x0000000000288947 */ /* 0x018fea0003800000 */
        /* <DEDUP_REMOVED lines=10> */
.L_x_168:
[----:B-1----:R-:W-:Y:S01]  /*8560*/  SHF.R.U64 R7, R6, R23, R7 ;  /* 0x0000001706077219 */ /* 0x002fe20000001207 */
[----:B--2---:R-:W-:Y:S01]  /*8570*/  VIADD R9, R20, 0xffffffff ;  /* 0xffffffff14097836 */ /* 0x004fe20000000000 */
[----:B------:R-:W-:Y:S01]  /*8580*/  LOP3.LUT R6, R17, R28, RZ, 0xc0, !PT ;  /* 0x0000001c11067212 */ /* 0x000fe200078ec0ff */
[----:B------:R-:W-:Y:S02]  /*8590*/  IMAD.MOV R18, RZ, RZ, -R18 ;  /* 0x000000ffff127224 */ /* 0x000fe400078e0a12 */
[----:B------:R-:W-:Y:S02]  /*85a0*/  IMAD.MOV R8, RZ, RZ, -R7 ;  /* 0x000000ffff087224 */ /* 0x000fe400078e0a07 */
[----:B------:R-:W-:Y:S01]  /*85b0*/  IMAD R11, R27, R7, R6 ;  /* 0x000000071b0b7224 */ /* 0x000fe200078e0206 */
[----:B------:R-:W-:Y:S01]  /*85c0*/  LOP3.LUT R7, R14, R9, RZ, 0xc0, !PT ;  /* 0x000000090e077212 */ /* 0x000fe200078ec0ff */
[----:B------:R-:W-:Y:S02]  /*85d0*/  @P3 IMAD R22, R21, R18, R10 ;  /* 0x0000001215163224 */ /* 0x000fe400078e020a */
[----:B0-----:R-:W-:-:S02]  /*85e0*/  IMAD R6, R8, R26, R19 ;  /* 0x0000001a08067224 */ /* 0x001fc400078e0213 */
[----:B------:R-:W-:Y:S02]  /*85f0*/  IMAD R11, R11, R29, R22 ;  /* 0x0000001d0b0b7224 */ /* 0x000fe400078e0216 */
[----:B------:R-:W-:Y:S02]  /*8600*/  IMAD R6, R6, R20, R7 ;  /* 0x0000001406067224 */ /* 0x000fe400078e0207 */
[----:B------:R-:W-:-:S03]  /*8610*/  IMAD.MOV.U32 R8, RZ, RZ, 0x1 ;  /* 0x00000001ff087424 */ /* 0x000fc600078e00ff */
[----:B------:R-:W-:Y:S02]  /*8620*/  SEL R14, R6, R11, !P3 ;  /* 0x0000000b060e7207 */ /* 0x000fe40005800000 */
[----:B------:R-:W-:Y:S01]  /*8630*/  SEL R11, R11, R6, !P3 ;  /* 0x000000060b0b7207 */ /* 0x000fe20005800000 */
[----:B------:R-:W-:Y:S01]  /*8640*/  IMAD.MOV.U32 R6, RZ, RZ, R16 ;  /* 0x000000ffff067224 */ /* 0x000fe200078e0010 */
[----:B------:R-:W-:-:S07]  /*8650*/  PRMT R7, R8, 0x7610, R7 ;  /* 0x0000761008077816 */ /* 0x000fce0000000007 */
.L_x_166:
[----:B------:R-:W-:-:S08]  /*8660*/  NOP ;  /* 0x0000000000007918 */ /* 0x000fd00000000000 */
[----:B------:R-:W0:-:S00]  /*8670*/  USETMAXREG.DEALLOC.CTAPOOL 0x28 ;  /* 0x00000028000079c8 */ /* 0x000e0000080e0500 */
[----:B0-----:R-:W-:-:S13]  /*8680*/  ISETP.NE.AND P0, PT, R5, RZ, PT ;  /* 0x000000ff0500720c */ /* 0x001fda0003f05270 */
[----:B------:R-:W-:Y:S05]  /*8690*/  @P0 EXIT ;  /* 0x000000000000094d */ /* 0x000fea0003800000 */
[----:B------:R-:W-:Y:S01]  /*86a0*/  LOP3.LUT P0, RZ, R7, 0xff, RZ, 0xc0, !PT ;  /* 0x000000ff07ff7812 */ /* 0x000fe2000780c0ff */
[----:B------:R-:W-:Y:S02]  /*86b0*/  IMAD.MOV.U32 R5, RZ, RZ, 0x1 ;  /* 0x00000001ff057424 */ /* 0x000fe400078e00ff */
[----:B------:R-:W-:-:S10]  /*86c0*/  IMAD.MOV.U32 R13, RZ, RZ, RZ ;  /* 0x000000ffff0d7224 */ /* 0x000fd400078e00ff */
[----:B------:R-:W-:Y:S05]  /*86d0*/  @!P0 BRA `(.L_x_169) ;  /* 0x0000000c00308947 */ /* 0x000fea0003800000 */
[----:B------:R-:W0:Y:S01]  /*86e0*/  LDC R5, c[0x0][0x28c] ;  /* 0x0000a300ff057b82 */ /* 0x000e220000000800 */
[----:B------:R-:W-:Y:S01]  /*86f0*/  ULDC UR5, c[0x0][0x600] ;  /* 0x0001800000057ab9 */ /* 0x000fe20000000800 */
[----:B------:R-:W-:Y:S01]  /*8700*/  ULDC UR4, c[0x0][0xc] ;  /* 0x0000030000047ab9 */ /* 0x000fe20000000800 */
[----:B------:R-:W-:Y:S01]  /*8710*/  UIADD3 UR16, UR5, -0x1, URZ ;  /* 0xffffffff05107890 */ /* 0x000fe2000fffe03f */
[C---:B------:R-:W-:Y:S01]  /*8720*/  LOP3.LUT P2, RZ, R0.reuse, 0x7f, RZ, 0xc0, !PT ;  /* 0x0000007f00ff7812 */ /* 0x040fe2000784c0ff */
[----:B------:R-:W-:Y:S01]  /*8730*/  ULDC UR6, c[0x0][0x658] ;  /* 0x0001960000067ab9 */ /* 0x000fe20000000800 */
[----:B------:R-:W-:Y:S01]  /*8740*/  ULDC UR5, c[0x0][0x10] ;  /* 0x0000040000057ab9 */ /* 0x000fe20000000800 */
[----:B------:R-:W-:Y:S01]  /*8750*/  UMOV UR7, 0xffffffff ;  /* 0xffffffff00077882 */ /* 0x000fe20000000000 */
[----:B------:R-:W-:Y:S01]  /*8760*/  UMOV UR8, 0x1 ;  /* 0x0000000100087882 */ /* 0x000fe20000000000 */
[----:B------:R-:W-:Y:S01]  /*8770*/  UIMAD.WIDE.U32 UR4, UR4, UR5, URZ ;  /* 0x00000005040472a5 */ /* 0x000fe2000f8e003f */
[----:B------:R-:W-:Y:S01]  /*8780*/  LOP3.LUT P0, RZ, R0, 0x1f, RZ, 0xc0, !PT ;  /* 0x0000001f00ff7812 */ /* 0x000fe2000780c0ff */
[----:B------:R-:W-:Y:S01]  /*8790*/  USHF.L.U32 UR7, UR7, UR6, URZ ;  /* 0x0000000607077299 */ /* 0x000fe2000800063f */
[----:B------:R-:W-:Y:S01]  /*87a0*/  BSSY B0, `(.L_x_169) ;  /* 0x00000bf000007945 */ /* 0x000fe20003800000 */
[----:B------:R-:W-:Y:S01]  /*87b0*/  USHF.L.U32 UR18, UR8, UR6, URZ ;  /* 0x0000000608127299 */ /* 0x000fe2000800063f */
[----:B------:R-:W-:Y:S01]  /*87c0*/  IMAD.MOV.U32 R15, RZ, RZ, 0x1 ;  /* 0x00000001ff0f7424 */ /* 0x000fe200078e00ff */
[----:B------:R-:W-:Y:S01]  /*87d0*/  LOP3.LUT R16, R4, 0x2, RZ, 0xfc, !PT ;  /* 0x0000000204107812 */ /* 0x000fe200078efcff */
[----:B------:R-:W-:Y:S01]  /*87e0*/  ULDC UR6, c[0x0][0x14] ;  /* 0x0000050000067ab9 */ /* 0x000fe20000000800 */
[----:B------:R-:W-:Y:S01]  /*87f0*/  PLOP3.LUT P0, PT, P0, P2, PT, 0x8a, 0x0 ;  /* 0x000000000000781c */ /* 0x000fe20000705172 */
[----:B------:R-:W-:Y:S01]  /*8800*/  UIMAD.WIDE.U32 UR20, UR4, UR6, URZ ;  /* 0x00000006041472a5 */ /* 0x000fe2000f8e003f */
[----:B------:R-:W-:Y:S01]  /*8810*/  IMAD.MOV.U32 R13, RZ, RZ, RZ ;  /* 0x000000ffff0d7224 */ /* 0x000fe200078e00ff */
[----:B------:R-:W-:-:S02]  /*8820*/  UIMAD UR13, UR5, UR6, URZ ;  /* 0x00000006050d72a4 */ /* 0x000fc4000f8e023f */
[----:B------:R-:W-:Y:S01]  /*8830*/  ULOP3.LUT UR17, URZ, UR7, URZ, 0x33, !UPT ;  /* 0x000000073f117292 */ /* 0x000fe2000f8e333f */
[----:B0-----:R-:W-:Y:S01]  /*8840*/  VIADD R5, R5, 0x7f ;  /* 0x0000007f05057836 */ /* 0x001fe20000000000 */
[----:B------:R-:W-:Y:S01]  /*8850*/  UIADD3 UR13, UR21, UR13, URZ ;  /* 0x0000000d150d7290 */ /* 0x000fe2000fffe03f */
[----:B------:R-:W-:-:S03]  /*8860*/  ULDC.64 UR22, c[0x0][0x198] ;  /* 0x0000660000167ab9 */ /* 0x000fc60000000a00 */
[----:B------:R-:W-:-:S04]  /*8870*/  SHF.R.S32.HI R8, RZ, 0x1f, R5 ;  /* 0x0000001fff087819 */ /* 0x000fc80000011405 */
[----:B------:R-:W-:Y:S01]  /*8880*/  LEA.HI R8, R8, R5, RZ, 0x7 ;  /* 0x0000000508087211 */ /* 0x000fe200078f38ff */
[----:B------:R-:W-:-:S03]  /*8890*/  IMAD.MOV.U32 R5, RZ, RZ, 0x1 ;  /* 0x00000001ff057424 */ /* 0x000fc600078e00ff */
[----:B------:R-:W-:-:S05]  /*88a0*/  SHF.R.S32.HI R12, RZ, 0x7, R8 ;  /* 0x00000007ff0c7819 */ /* 0x000fca0000011408 */
[----:B------:R-:W-:-:S07]  /*88b0*/  VIADD R0, R12, 0x1 ;  /* 0x000000010c007836 */ /* 0x000fce0000000000 */
.L_x_181:
[----:B------:R-:W-:-:S03]  /*88c0*/  UMOV UR4, 0xffffffff ;  /* 0xffffffff00047882 */ /* 0x000fc60000000000 */
[----:B------:R-:W-:Y:S05]  /*88d0*/  BRA.DIV UR4, `(.L_x_170) ;  /* 0x0000000e04e87947 */ /* 0x000fea000b800000 */
[----:B------:R-:W-:-:S13]  /*88e0*/  ELECT P1, URZ, PT ;  /* 0x00000000003f782f */ /* 0x000fda0003820000 */
.L_x_194:
[----:B------:R-:W0:Y:S01]  /*88f0*/  LDC R7, c[0x0][0x28c] ;  /* 0x0000a300ff077b82 */ /* 0x000e220000000800 */
[----:B------:R-:W-:Y:S01]  /*8900*/  BSSY B1, `(.L_x_171) ;  /* 0x0000037000017945 */ /* 0x000fe20003800000 */
[----:B0-----:R-:W-:-:S13]  /*8910*/  ISETP.LT.OR P1, PT, R7, 0x1, !P1 ;  /* 0x000000010700780c */ /* 0x001fda0004f21670 */
[----:B------:R-:W-:Y:S05]  /*8920*/  @P1 BRA `(.L_x_172) ;  /* 0x0000000000d01947 */ /* 0x000fea0003800000 */
[----:B------:R-:W-:Y:S02]  /*8930*/  IMAD.SHL.U32 R14, R14, 0x40, RZ ;  /* 0x000000400e0e7824 */ /* 0x000fe400078e00ff */
[----:B------:R-:W-:Y:S02]  /*8940*/  IMAD.SHL.U32 R17, R11, 0x100, RZ ;  /* 0x000001000b117824 */ /* 0x000fe400078e00ff */
[----:B------:R-:W-:Y:S02]  /*8950*/  IMAD.MOV.U32 R20, RZ, RZ, RZ ;  /* 0x000000ffff147224 */ /* 0x000fe400078e00ff */
[----:B------:R-:W-:Y:S02]  /*8960*/  IMAD.MOV.U32 R7, RZ, RZ, R0 ;  /* 0x000000ffff077224 */ /* 0x000fe400078e0000 */
[----:B------:R-:W-:Y:S02]  /*8970*/  IMAD.MOV.U32 R8, RZ, RZ, R5 ;  /* 0x000000ffff087224 */ /* 0x000fe400078e0005 */
[----:B------:R-:W-:-:S07]  /*8980*/  IMAD.MOV.U32 R9, RZ, RZ, R13 ;  /* 0x000000ffff097224 */ /* 0x000fce00078e000d */
.L_x_176:
[----:B------:R-:W0:Y:S01]  /*8990*/  S2R R11, SR_CgaCtaId ;  /* 0x00000000000b7919 */ /* 0x000e220000008800 */
[----:B------:R-:W-:-:S04]  /*89a0*/  MOV R10, 0x400 ;  /* 0x00000400000a7802 */ /* 0x000fc80000000f00 */
[----:B0-----:R-:W-:Y:S02]  /*89b0*/  LEA R18, R11, R10, 0x18 ;  /* 0x0000000a0b127211 */ /* 0x001fe400078ec0ff */
[----:B------:R-:W-:Y:S01]  /*89c0*/  SHF.L.U32 R10, R8, 0x1f, RZ ;  /* 0x0000001f080a7819 */ /* 0x000fe200000006ff */
[----:B------:R-:W0:Y:S02]  /*89d0*/  @!P2 LDC R11, c[0x0][0x500] ;  /* 0x00014000ff0bab82 */ /* 0x000e240000000800 */
[----:B------:R-:W-:-:S04]  /*89e0*/  IMAD R19, R9, 0x8, R18 ;  /* 0x0000000809137824 */ /* 0x000fc800078e0212 */
[----:B------:R-:W1:Y:S02]  /*89f0*/  SYNCS.PHASECHK.TRANS64.TRYWAIT P1, [R19+URZ+0x30], R10 ;  /* 0x0000300a130075a7 */ /* 0x000e64000802017f */
[----:B-1----:R-:W-:Y:S05]  /*8a00*/  @!P1 BRA `(.L_x_173) ;  /* 0x0000000c00bc9947 */ /* 0x002fea0003800000 */
.L_x_195:
[----:B-1----:R-:W-:Y:S01]  /*8a10*/  PRMT R10, R16, 0x9910, RZ ;  /* 0x00009910100a7816 */ /* 0x002fe200000000ff */
[----:B0-----:R0:W-:Y:S03]  /*8a20*/  @!P2 SYNCS.ARRIVE.TRANS64 RZ, [R19+URZ], R11 ;  /* 0x0000000b13ffa9a7 */ /* 0x0011e6000800003f */
[----:B------:R-:W-:-:S13]  /*8a30*/  ISETP.NE.AND P1, PT, R10, 0x2, PT ;  /* 0x000000020a00780c */ /* 0x000fda0003f25270 */
[----:B0-----:R-:W-:Y:S05]  /*8a40*/  @P1 BRA `(.L_x_174) ;  /* 0x0000000000041947 */ /* 0x001fea0003800000 */
[----:B------:R-:W-:Y:S01]  /*8a50*/  BPT.TRAP 0x1 ;  /* 0x000000040000795c */ /* 0x000fe20000300000 */
.L_x_174:
[----:B------:R-:W-:Y:S05]  /*8a60*/  @P0 BRA `(.L_x_175) ;  /* 0x0000000000040947 */ /* 0x000fea0003800000 */
[----:B------:R-:W-:Y:S01]  /*8a70*/  BPT.TRAP 0x1 ;  /* 0x000000040000795c */ /* 0x000fe20000300000 */
.L_x_175:
[--C-:B------:R-:W-:Y:S01]  /*8a80*/  IMAD R10, R9, 0x8000, R18.reuse ;  /* 0x00008000090a7824 */ /* 0x100fe200078e0212 */
[----:B------:R-:W-:Y:S01]  /*8a90*/  R2UR UR9, R19 ;  /* 0x00000000130972ca */ /* 0x000fe200000e0000 */
[----:B------:R-:W-:Y:S01]  /*8aa0*/  IMAD R18, R9, 0x2000, R18 ;  /* 0x0000200009127824 */ /* 0x000fe200078e0212 */
[----:B------:R-:W-:Y:S01]  /*8ab0*/  UIADD3 UR4, UP0, UR22, 0xf0, URZ ;  /* 0x000000f016047890 */ /* 0x000fe2000ff1e03f */
[----:B------:R-:W-:Y:S01]  /*8ac0*/  VIADD R7, R7, 0xffffffff ;  /* 0xffffffff07077836 */ /* 0x000fe20000000000 */
[----:B------:R-:W-:Y:S01]  /*8ad0*/  R2UR UR5, R10 ;  /* 0x000000000a0572ca */ /* 0x000fe200000e0000 */
[----:B------:R-:W-:Y:S01]  /*8ae0*/  UIADD3 UR24, UP1, UR22, 0x1f0, URZ ;  /* 0x000001f016187890 */ /* 0x000fe2000ff3e03f */
[----:B------:R-:W-:Y:S01]  /*8af0*/  R2UR UR8, R18 ;  /* 0x00000000120872ca */ /* 0x000fe200000e0000 */
[----:B------:R-:W-:Y:S01]  /*8b00*/  VIADD R9, R9, 0x1 ;  /* 0x0000000109097836 */ /* 0x000fe20000000000 */
[----:B------:R-:W-:Y:S01]  /*8b10*/  R2UR UR11, R17 ;  /* 0x00000000110b72ca */ /* 0x000fe200000e0000 */
[----:B------:R-:W-:Y:S01]  /*8b20*/  UIADD3.X UR25, URZ, UR23, URZ, UP1, !UPT ;  /* 0x000000173f197290 */ /* 0x000fe20008ffe43f */
[----:B------:R-:W-:Y:S01]  /*8b30*/  R2UR UR10, R20 ;  /* 0x00000000140a72ca */ /* 0x000fe200000e0000 */
[----:B------:R-:W-:Y:S01]  /*8b40*/  UMOV UR6, 0x0 ;  /* 0x0000000000067882 */ /* 0x000fe20000000000 */
[----:B------:R-:W-:Y:S01]  /*8b50*/  R2UR UR12, R6 ;  /* 0x00000000060c72ca */ /* 0x000fe200000e0000 */
[----:B------:R-:W-:Y:S01]  /*8b60*/  UMOV UR7, 0x10000000 ;  /* 0x1000000000077882 */ /* 0x000fe20000000000 */
[----:B------:R-:W-:Y:S01]  /*8b70*/  R2UR UR19, R14 ;  /* 0x000000000e1372ca */ /* 0x000fe200000e0000 */
[----:B------:R-:W-:Y:S01]  /*8b80*/  VIADD R20, R20, 0x80 ;  /* 0x0000008014147836 */ /* 0x000fe20000000000 */
[----:B------:R-:W-:Y:S01]  /*8b90*/  ISETP.GT.AND P4, PT, R7, 0x1, PT ;  /* 0x000000010700780c */ /* 0x000fe20003f84270 */
[----:B------:R-:W-:Y:S01]  /*8ba0*/  UIADD3 UR14, UR5, 0x180, URZ ;  /* 0x00000180050e7890 */ /* 0x000fe2000fffe03f */
[----:B------:R-:W-:Y:S01]  /*8bb0*/  ISETP.NE.AND P1, PT, R9, 0x6, PT ;  /* 0x000000060900780c */ /* 0x000fe20003f25270 */
[----:B------:R-:W-:-:S02]  /*8bc0*/  UIADD3.X UR5, URZ, UR23, URZ, UP0, !UPT ;  /* 0x000000173f057290 */ /* 0x000fc400087fe43f */
[----:B------:R-:W-:Y:S01]  /*8bd0*/  UIADD3 UR15, UR8, 0x30180, URZ ;  /* 0x00030180080f7890 */ /* 0x000fe2000fffe03f */
[----:B------:R-:W-:Y:S02]  /*8be0*/  SEL R11, RZ, 0x1, P1 ;  /* 0x00000001ff0b7807 */ /* 0x000fe40000800000 */
[----:B------:R-:W-:Y:S01]  /*8bf0*/  UMOV UR8, UR14 ;  /* 0x0000000e00087c82 */ /* 0x000fe20008000000 */
[----:B------:R-:W-:Y:S02]  /*8c00*/  SEL R9, R9, RZ, P1 ;  /* 0x000000ff09097207 */ /* 0x000fe40000800000 */
[----:B------:R-:W-:Y:S01]  /*8c10*/  LOP3.LUT R8, R8, R11, RZ, 0x3c, !PT ;  /* 0x0000000b08087212 */ /* 0x000fe200078e3cff */
[----:B------:R0:W-:Y:S02]  /*8c20*/  UTMALDG.3D [UR8], [UR4], desc[UR6] ;  /* 0x00000608040075b4 */ /* 0x0001e40008011000 */
[----:B0-----:R-:W-:Y:S01]  /*8c30*/  UMOV UR8, UR15 ;  /* 0x0000000f00087c82 */ /* 0x001fe20008000000 */
[----:B------:R-:W-:-:S02]  /*8c40*/  UMOV UR11, UR19 ;  /* 0x00000013000b7c82 */ /* 0x000fc40008000000 */
[----:B------:R0:W-:Y:S02]  /*8c50*/  UTMALDG.3D [UR8], [UR24], desc[UR6] ;  /* 0x00000608180075b4 */ /* 0x0001e40008011000 */
[----:B0-----:R-:W-:Y:S05]  /*8c60*/  @P4 BRA `(.L_x_176) ;  /* 0xfffffffc00484947 */ /* 0x001fea000383ffff */
.L_x_172:
[----:B------:R-:W-:Y:S05]  /*8c70*/  BSYNC B1 ;  /* 0x0000000000017941 */ /* 0x000fea0003800000 */
.L_x_171:
[----:B------:R-:W-:Y:S01]  /*8c80*/  LOP3.LUT P4, RZ, R15, 0xff, RZ, 0xc0, !PT ;  /* 0x000000ff0fff7812 */ /* 0x000fe2000788c0ff */
[----:B------:R-:W-:Y:S01]  /*8c90*/  IMAD.IADD R13, R12, 0x1, R13 ;  /* 0x000000010c0d7824 */ /* 0x000fe200078e020d */
[----:B------:R-:W-:Y:S01]  /*8ca0*/  IADD3 R2, P5, R2, UR20, RZ ;  /* 0x0000001402027c10 */ /* 0x000fe2000ffbe0ff */
[----:B------:R-:W-:Y:S01]  /*8cb0*/  ULDC.64 UR4, c[0x0][0x650] ;  /* 0x0001940000047ab9 */ /* 0x000fe20000000a00 */
[----:B------:R-:W-:Y:S01]  /*8cc0*/  BSSY B1, `(.L_x_177) ;  /* 0x000006a000017945 */ /* 0x000fe20003800000 */
[----:B------:R-:W-:Y:S01]  /*8cd0*/  IMAD.MOV.U32 R11, RZ, RZ, -0x1 ;  /* 0xffffffffff0b7424 */ /* 0x000fe200078e00ff */
[----:B------:R-:W-:Y:S01]  /*8ce0*/  ISETP.GT.U32.AND P1, PT, R13, 0x5, PT ;  /* 0x000000050d00780c */ /* 0x000fe20003f24070 */
[----:B------:R-:W-:Y:S01]  /*8cf0*/  IMAD.MOV.U32 R14, RZ, RZ, -0x1 ;  /* 0xffffffffff0e7424 */ /* 0x000fe200078e00ff */
[----:B------:R-:W-:Y:S02]  /*8d00*/  IADD3.X R3, R3, UR13, RZ, P5, !PT ;  /* 0x0000000d03037c10 */ /* 0x000fe4000affe4ff */
[----:B------:R-:W-:-:S02]  /*8d10*/  ISETP.LT.U32.AND P1, PT, R12, 0x6, P1 ;  /* 0x000000060c00780c */ /* 0x000fc40000f21070 */
[----:B------:R-:W-:Y:S01]  /*8d20*/  PRMT R15, RZ, 0x7610, R15 ;  /* 0x00007610ff0f7816 */ /* 0x000fe2000000000f */
[----:B------:R-:W0:Y:S01]  /*8d30*/  @P4 S2R R7, SR_CgaCtaId ;  /* 0x0000000000074919 */ /* 0x000e220000008800 */
[----:B------:R-:W-:-:S04]  /*8d40*/  @P4 MOV R6, 0x400 ;  /* 0x0000040000064802 */ /* 0x000fc80000000f00 */
[----:B0-----:R-:W-:Y:S01]  /*8d50*/  @P4 LEA R8, R7, R6, 0x18 ;  /* 0x0000000607084211 */ /* 0x001fe200078ec0ff */
[----:B------:R-:W-:Y:S01]  /*8d60*/  IMAD.WIDE.U32 R6, R13, -0x55555555, RZ ;  /* 0xaaaaaaab0d067825 */ /* 0x000fe200078e00ff */
[----:B------:R-:W-:Y:S02]  /*8d70*/  SEL R6, RZ, 0x1, !P1 ;  /* 0x00000001ff067807 */ /* 0x000fe40004800000 */
[----:B------:R-:W-:Y:S01]  /*8d80*/  ISETP.GE.U32.AND P1, PT, R2, UR4, PT ;  /* 0x0000000402007c0c */ /* 0x000fe2000bf26070 */
[----:B------:R0:W-:Y:S01]  /*8d90*/  @P4 SYNCS.ARRIVE.TRANS64.A1T0 RZ, [R8+URZ+0x78], RZ ;  /* 0x000078ff08ff49a7 */ /* 0x0001e2000810003f */
[----:B------:R-:W-:Y:S02]  /*8da0*/  ISETP.GE.U32.AND P4, PT, R12, 0x6, PT ;  /* 0x000000060c00780c */ /* 0x000fe40003f86070 */
[----:B------:R-:W-:Y:S02]  /*8db0*/  ISETP.GE.U32.AND.EX P1, PT, R3, UR5, PT, P1 ;  /* 0x0000000503007c0c */ /* 0x000fe4000bf26110 */
[----:B------:R-:W-:Y:S01]  /*8dc0*/  LOP3.LUT R5, R5, R6, RZ, 0x3c, !PT ;  /* 0x0000000605057212 */ /* 0x000fe200078e3cff */
[----:B------:R-:W-:Y:S01]  /*8dd0*/  IMAD.MOV.U32 R6, RZ, RZ, -0x1 ;  /* 0xffffffffff067424 */ /* 0x000fe200078e00ff */
[----:B0-----:R-:W-:-:S02]  /*8de0*/  SHF.R.U32.HI R8, RZ, 0x2, R7 ;  /* 0x00000002ff087819 */ /* 0x001fc40000011607 */
[----:B------:R-:W-:-:S03]  /*8df0*/  PRMT R7, RZ, 0x7610, R7 ;  /* 0x00007610ff077816 */ /* 0x000fc60000000007 */
[----:B------:R-:W-:Y:S02]  /*8e00*/  IMAD R13, R8, -0x6, R13 ;  /* 0xfffffffa080d7824 */ /* 0x000fe400078e020d */
[----:B------:R-:W-:Y:S02]  /*8e10*/  @P4 LOP3.LUT R5, R5, 0x1, R8, 0x78, !PT ;  /* 0x0000000105054812 */ /* 0x000fe400078e7808 */
[----:B------:R-:W-:Y:S05]  /*8e20*/  @P1 BRA `(.L_x_178) ;  /* 0x00000004004c1947 */ /* 0x000fea0003800000 */
[----:B------:R-:W-:Y:S01]  /*8e30*/  ULDC.64 UR4, c[0x0][0x628] ;  /* 0x00018a0000047ab9 */ /* 0x000fe20000000a00 */
[----:B------:R-:W0:Y:S01]  /*8e40*/  S2R R17, SR_CTAID.X ;  /* 0x0000000000117919 */ /* 0x000e220000002500 */
[----:B------:R-:W-:Y:S01]  /*8e50*/  ISETP.NE.U32.AND P1, PT, RZ, UR4, PT ;  /* 0x00000004ff007c0c */ /* 0x000fe2000bf25070 */
[----:B------:R-:W-:Y:S01]  /*8e60*/  ULDC UR7, c[0x0][0x630] ;  /* 0x00018c0000077ab9 */ /* 0x000fe20000000800 */
[----:B------:R-:W-:Y:S01]  /*8e70*/  IMAD.MOV.U32 R6, RZ, RZ, R2 ;  /* 0x000000ffff067224 */ /* 0x000fe200078e0002 */
[----:B------:R-:W1:Y:S01]  /*8e80*/  S2R R14, SR_CTAID.Y ;  /* 0x00000000000e7919 */ /* 0x000e620000002600 */
[----:B------:R-:W-:Y:S01]  /*8e90*/  ISETP.NE.AND.EX P1, PT, RZ, UR5, PT, P1 ;  /* 0x00000005ff007c0c */ /* 0x000fe2000bf25310 */
[----:B------:R-:W-:-:S12]  /*8ea0*/  IMAD.MOV.U32 R7, RZ, RZ, R3 ;  /* 0x000000ffff077224 */ /* 0x000fd800078e0003 */
[----:B------:R-:W-:Y:S05]  /*8eb0*/  @!P1 BRA `(.L_x_179) ;  /* 0x0000000000289947 */ /* 0x000fea0003800000 */
[----:B------:R-:W-:Y:S02]  /*8ec0*/  ULDC UR6, c[0x0][0x634] ;  /* 0x00018d0000067ab9 */ /* 0x000fe40000000800 */
[----:B------:R-:W-:-:S05]  /*8ed0*/  IADD3 R11, P1, R2, UR6, RZ ;  /* 0x00000006020b7c10 */ /* 0x000fca000ff3e0ff */
[----:B------:R-:W-:-:S04]  /*8ee0*/  IMAD.X R19, RZ, RZ, R3, P1 ;  /* 0x000000ffff137224 */ /* 0x000fc800008e0603 */
[----:B------:R-:W-:-:S04]  /*8ef0*/  IMAD.WIDE.U32 R8, R19, UR4, RZ ;  /* 0x0000000413087c25 */ /* 0x000fc8000f8e00ff */
[----:B------:R-:W-:-:S04]  /*8f00*/  IMAD.WIDE.U32 R8, P1, R11, UR5, R8 ;  /* 0x000000050b087c25 */ /* 0x000fc8000f820008 */
[----:B------:R-:W-:-:S04]  /*8f10*/  IMAD.WIDE.U32 R10, R11, UR4, RZ ;  /* 0x000000040b0a7c25 */ /* 0x000fc8000f8e00ff */
[----:B------:R-:W-:Y:S01]  /*8f20*/  IMAD.X R7, RZ, RZ, RZ, P1 ;  /* 0x000000ffff077224 */ /* 0x000fe200008e06ff */
[----:B------:R-:W-:Y:S01]  /*8f30*/  IADD3 RZ, P1, R11, R8, RZ ;  /* 0x000000080bff7210 */ /* 0x000fe20007f3e0ff */
[----:B------:R-:W-:-:S04]  /*8f40*/  IMAD.MOV.U32 R6, RZ, RZ, R9 ;  /* 0x000000ffff067224 */ /* 0x000fc800078e0009 */
[----:B------:R-:W-:-:S08]  /*8f50*/  IMAD.WIDE.U32.X R6, R19, UR5, R6, P1 ;  /* 0x0000000513067c25 */ /* 0x000fd000088e0406 */
.L_x_179:
[--C-:B------:R-:W-:Y:S01]  /*8f60*/  SHF.R.U64 R10, R6, UR7, R7.reuse ;  /* 0x00000007060a7c19 */ /* 0x100fe20008001207 */
[----:B------:R-:W-:Y:S01]  /*8f70*/  ULDC.64 UR4, c[0x0][0x620] ;  /* 0x0001880000047ab9 */ /* 0x000fe20000000a00 */
[----:B------:R-:W-:Y:S01]  /*8f80*/  SHF.R.U32.HI R6, RZ, UR7, R7 ;  /* 0x00000007ff067c19 */ /* 0x000fe20008011607 */
[----:B------:R-:W2:Y:S01]  /*8f90*/  LDC R22, c[0x0][0x144] ;  /* 0x00005100ff167b82 */ /* 0x000ea20000000800 */
[----:B------:R-:W-:Y:S01]  /*8fa0*/  IADD3 R9, P1, RZ, -R10, RZ ;  /* 0x8000000aff097210 */ /* 0x000fe20007f3e0ff */
[----:B------:R-:W-:Y:S01]  /*8fb0*/  ULDC.64 UR8, c[0x0][0x640] ;  /* 0x0001900000087ab9 */ /* 0x000fe20000000a00 */
[----:B0-----:R-:W-:Y:S01]  /*8fc0*/  I2FP.F32.U32 R11, R17 ;  /* 0x00000011000b7245 */ /* 0x001fe20000201000 */
[----:B------:R-:W-:Y:S02]  /*8fd0*/  ULDC UR6, c[0x0][0x608] ;  /* 0x0001820000067ab9 */ /* 0x000fe40000000800 */
[----:B------:R-:W-:Y:S01]  /*8fe0*/  IMAD.X R6, RZ, RZ, ~R6, P1 ;  /* 0x000000ffff067224 */ /* 0x000fe200008e0e06 */
[----:B------:R-:W-:Y:S01]  /*8ff0*/  ISETP.NE.U32.AND P1, PT, RZ, UR8, PT ;  /* 0x00000008ff007c0c */ /* 0x000fe2000bf25070 */
[----:B------:R-:W0:Y:S02]  /*9000*/  LDC R19, c[0x0][0x148] ;  /* 0x00005200ff137b82 */ /* 0x000e240000000800 */
[----:B------:R-:W-:Y:S01]  /*9010*/  IMAD R8, R6, UR4, RZ ;  /* 0x0000000406087c24 */ /* 0x000fe2000f8e02ff */
[----:B------:R-:W-:Y:S01]  /*9020*/  ISETP.NE.AND.EX P1, PT, RZ, UR9, PT, P1 ;  /* 0x00000009ff007c0c */ /* 0x000fe2000bf25310 */
[----:B------:R-:W-:Y:S01]  /*9030*/  IMAD.WIDE.U32 R6, R9, UR4, R2 ;  /* 0x0000000409067c25 */ /* 0x000fe2000f8e0002 */
[----:B------:R-:W-:-:S03]  /*9040*/  ULDC UR4, c[0x0][0x150] ;  /* 0x0000540000047ab9 */ /* 0x000fc60000000800 */
[----:B------:R-:W-:Y:S02]  /*9050*/  IMAD R9, R9, UR5, R8 ;  /* 0x0000000509097c24 */ /* 0x000fe4000f8e0208 */
[----:B------:R-:W-:Y:S01]  /*9060*/  FMUL R8, R11, UR4 ;  /* 0x000000040b087c20 */ /* 0x000fe20008400000 */
[----:B------:R-:W-:Y:S01]  /*9070*/  ULDC UR4, c[0x0][0x618] ;  /* 0x0001860000047ab9 */ /* 0x000fe20000000800 */
[----:B------:R-:W-:Y:S01]  /*9080*/  ULDC UR5, c[0x0][0x154] ;  /* 0x0000550000057ab9 */ /* 0x000fe20000000800 */
[----:B------:R-:W-:-:S03]  /*9090*/  IMAD.IADD R7, R7, 0x1, R9 ;  /* 0x0000000107077824 */ /* 0x000fc600078e0209 */
[----:B------:R-:W3:Y:S02]  /*90a0*/  F2I.U32.TRUNC.NTZ R8, R8 ;  /* 0x0000000800087305 */ /* 0x000ee4000020f000 */
[----:B------:R-:W-:Y:S02]  /*90b0*/  SHF.R.U64 R11, R6, UR4, R7 ;  /* 0x00000004060b7c19 */ /* 0x000fe40008001207 */
[----:B-1----:R-:W-:-:S05]  /*90c0*/  I2FP.F32.U32 R6, R14 ;  /* 0x0000000e00067245 */ /* 0x002fca0000201000 */
[----:B------:R-:W-:Y:S01]  /*90d0*/  FMUL R21, R6, UR5 ;  /* 0x0000000506157c20 */ /* 0x000fe20008400000 */
[----:B------:R-:W-:Y:S01]  /*90e0*/  SHF.R.U32.HI R6, RZ, UR4, R7 ;  /* 0x00000004ff067c19 */ /* 0x000fe20008011607 */
[----:B------:R-:W-:-:S03]  /*90f0*/  ULDC UR4, c[0x0][0x658] ;  /* 0x0001960000047ab9 */ /* 0x000fc60000000800 */
[--C-:B------:R-:W-:Y:S01]  /*9100*/  SHF.R.U64 R20, R11, UR6, R6.reuse ;  /* 0x000000060b147c19 */ /* 0x100fe20008001206 */
[----:B------:R-:W1:Y:S01]  /*9110*/  F2I.U32.TRUNC.NTZ R21, R21 ;  /* 0x0000001500157305 */ /* 0x000e62000020f000 */
[----:B------:R-:W-:Y:S01]  /*9120*/  SHF.R.U32.HI R7, RZ, UR6, R6 ;  /* 0x00000006ff077c19 */ /* 0x000fe20008011606 */
[----:B---3--:R-:W-:-:S03]  /*9130*/  IMAD.MOV R8, RZ, RZ, -R8 ;  /* 0x000000ffff087224 */ /* 0x008fc600078e0a08 */
[----:B------:R-:W-:Y:S01]  /*9140*/  SHF.R.U64 R18, R20, UR4, R7 ;  /* 0x0000000414127c19 */ /* 0x000fe20008001207 */
[----:B--2---:R-:W-:Y:S01]  /*9150*/  IMAD R17, R22, R8, R17 ;  /* 0x0000000816117224 */ /* 0x004fe200078e0211 */
[----:B------:R-:W-:-:S03]  /*9160*/  SHF.R.U32.HI R23, RZ, UR4, R7 ;  /* 0x00000004ff177c19 */ /* 0x000fc60008011607 */
[----:B------:R-:W-:Y:S02]  /*9170*/  IMAD.MOV.U32 R6, RZ, RZ, R18 ;  /* 0x000000ffff067224 */ /* 0x000fe400078e0012 */
[----:B------:R-:W-:Y:S01]  /*9180*/  IMAD.MOV.U32 R7, RZ, RZ, R23 ;  /* 0x000000ffff077224 */ /* 0x000fe200078e0017 */
[----:B-1----:R-:W-:Y:S06]  /*9190*/  @!P1 BRA `(.L_x_180) ;  /* 0x0000000000289947 */ /* 0x002fec0003800000 */
[----:B------:R-:W-:Y:S02]  /*91a0*/  ULDC UR4, c[0x0][0x64c] ;  /* 0x0001930000047ab9 */ /* 0x000fe40000000800 */
[----:B------:R-:W-:-:S05]  /*91b0*/  IADD3 R7, P1, R18, UR4, RZ ;  /* 0x0000000412077c10 */ /* 0x000fca000ff3e0ff */
[----:B------:R-:W-:-:S04]  /*91c0*/  IMAD.X R23, RZ, RZ, R23, P1 ;  /* 0x000000ffff177224 */ /* 0x000fc800008e0617 */
[----:B------:R-:W-:-:S04]  /*91d0*/  IMAD.WIDE.U32 R8, R23, UR8, RZ ;  /* 0x0000000817087c25 */ /* 0x000fc8000f8e00ff */
[----:B------:R-:W-:-:S04]  /*91e0*/  IMAD.WIDE.U32 R8, P1, R7, UR9, R8 ;  /* 0x0000000907087c25 */ /* 0x000fc8000f820008 */
[----:B------:R-:W-:-:S04]  /*91f0*/  IMAD.WIDE.U32 R6, R7, UR8, RZ ;  /* 0x0000000807067c25 */ /* 0x000fc8000f8e00ff */
[----:B------:R-:W-:Y:S01]  /*9200*/  IMAD.MOV.U32 R6, RZ, RZ, R9 ;  /* 0x000000ffff067224 */ /* 0x000fe200078e0009 */
[----:B------:R-:W-:Y:S01]  /*9210*/  IADD3 RZ, P4, R7, R8, RZ ;  /* 0x0000000807ff7210 */ /* 0x000fe20007f9e0ff */
[----:B------:R-:W-:-:S04]  /*9220*/  IMAD.X R7, RZ, RZ, RZ, P1 ;  /* 0x000000ffff077224 */ /* 0x000fc800008e06ff */
[----:B------:R-:W-:-:S08]  /*9230*/  IMAD.WIDE.U32.X R6, R23, UR9, R6, P4 ;  /* 0x0000000917067c25 */ /* 0x000fd0000a0e0406 */
.L_x_180:
[----:B------:R-:W-:Y:S01]  /*9240*/  ULDC UR4, c[0x0][0x648] ;  /* 0x0001920000047ab9 */ /* 0x000fe20000000800 */
[----:B------:R-:W-:Y:S01]  /*9250*/  LOP3.LUT R20, R20, UR17, RZ, 0xc0, !PT ;  /* 0x0000001114147c12 */ /* 0x000fe2000f8ec0ff */
[----:B------:R-:W-:Y:S01]  /*9260*/  IMAD.MOV R21, RZ, RZ, -R21 ;  /* 0x000000ffff157224 */ /* 0x000fe200078e0a15 */
[----:B------:R-:W-:Y:S01]  /*9270*/  SHF.R.U64 R7, R6, UR4, R7 ;  /* 0x0000000406077c19 */ /* 0x000fe20008001207 */
[----:B------:R-:W-:Y:S01]  /*9280*/  ULDC UR4, c[0x0][0x638] ;  /* 0x00018e0000047ab9 */ /* 0x000fe20000000800 */
[----:B------:R-:W-:Y:S01]  /*9290*/  LOP3.LUT R11, R11, UR16, RZ, 0xc0, !PT ;  /* 0x000000100b0b7c12 */ /* 0x000fe2000f8ec0ff */
[----:B0-----:R-:W-:Y:S01]  /*92a0*/  @P3 IMAD R17, R19, R21, R14 ;  /* 0x0000001513113224 */ /* 0x001fe200078e020e */
[----:B------:R-:W-:Y:S01]  /*92b0*/  ULDC UR5, c[0x0][0x610] ;  /* 0x0001840000057ab9 */ /* 0x000fe20000000800 */
[----:B------:R-:W-:Y:S02]  /*92c0*/  IMAD.MOV R9, RZ, RZ, -R7 ;  /* 0x000000ffff097224 */ /* 0x000fe400078e0a07 */
[----:B------:R-:W-:-:S02]  /*92d0*/  IMAD R20, R7, UR18, R20 ;  /* 0x0000001207147c24 */ /* 0x000fc4000f8e0214 */
[----:B------:R-:W-:Y:S01]  /*92e0*/  IMAD R18, R9, UR4, R18 ;  /* 0x0000000409127c24 */ /* 0x000fe2000f8e0212 */
[----:B------:R-:W-:Y:S01]  /*92f0*/  ULDC UR4, c[0x0][0x600] ;  /* 0x0001800000047ab9 */ /* 0x000fe20000000800 */
[----:B------:R-:W-:Y:S02]  /*9300*/  IMAD R17, R20, UR5, R17 ;  /* 0x0000000514117c24 */ /* 0x000fe4000f8e0211 */
[----:B------:R-:W-:Y:S02]  /*9310*/  IMAD R18, R18, UR4, R11 ;  /* 0x0000000412127c24 */ /* 0x000fe4000f8e020b */
[----:B------:R-:W-:Y:S02]  /*9320*/  IMAD.MOV.U32 R7, RZ, RZ, 0x1 ;  /* 0x00000001ff077424 */ /* 0x000fe400078e00ff */
[----:B------:R-:W-:Y:S01]  /*9330*/  IMAD.MOV.U32 R6, RZ, RZ, R10 ;  /* 0x000000ffff067224 */ /* 0x000fe200078e000a */
[----:B------:R-:W-:Y:S02]  /*9340*/  SEL R14, R18, R17, !P3 ;  /* 0x00000011120e7207 */ /* 0x000fe40005800000 */
[----:B------:R-:W-:-:S07]  /*9350*/  SEL R11, R17, R18, !P3 ;  /* 0x00000012110b7207 */ /* 0x000fce0005800000 */
.L_x_178:
[----:B------:R-:W-:Y:S05]  /*9360*/  BSYNC B1 ;  /* 0x0000000000017941 */ /* 0x000fea0003800000 */
.L_x_177:
[----:B------:R-:W-:-:S13]  /*9370*/  LOP3.LUT P1, RZ, R7, 0xff, RZ, 0xc0, !PT ;  /* 0x000000ff07ff7812 */ /* 0x000fda000782c0ff */
[----:B------:R-:W-:Y:S05]  /*9380*/  @P1 BRA `(.L_x_181) ;  /* 0xfffffff4004c1947 */ /* 0x000fea000383ffff */
[----:B------:R-:W-:Y:S05]  /*9390*/  BSYNC B0 ;  /* 0x0000000000007941 */ /* 0x000fea0003800000 */
.L_x_169:
[----:B------:R-:W-:-:S03]  /*93a0*/  UMOV UR4, 0xffffffff ;  /* 0xffffffff00047882 */ /* 0x000fc60000000000 */
[----:B------:R-:W-:Y:S05]  /*93b0*/  BRA.DIV UR4, `(.L_x_182) ;  /* 0x0000000604647947 */ /* 0x000fea000b800000 */
[----:B------:R-:W-:-:S13]  /*93c0*/  ELECT P0, URZ, PT ;  /* 0x00000000003f782f */ /* 0x000fda0003800000 */
.L_x_198:
[----:B------:R-:W-:Y:S04]  /*93d0*/  BSSY B0, `(.L_x_183) ;  /* 0x000003d000007945 */ /* 0x000fe80003800000 */
[----:B------:R-:W-:Y:S05]  /*93e0*/  @!P0 BRA `(.L_x_184) ;  /* 0x0000000000ec8947 */ /* 0x000fea0003800000 */
[----:B------:R-:W-:-:S04]  /*93f0*/  LOP3.LUT R4, R4, 0x2, RZ, 0xfc, !PT ;  /* 0x0000000204047812 */ /* 0x000fc800078efcff */
[----:B------:R-:W-:-:S13]  /*9400*/  ISETP.NE.AND P0, PT, R4, 0x3, PT ;  /* 0x000000030400780c */ /* 0x000fda0003f05270 */
[----:B------:R-:W-:Y:S05]  /*9410*/  @!P0 BRA `(.L_x_185) ;  /* 0x0000000000048947 */ /* 0x000fea0003800000 */
[----:B------:R-:W-:Y:S01]  /*9420*/  BPT.TRAP 0x1 ;  /* 0x000000040000795c */ /* 0x000fe20000300000 */
.L_x_185:
[----:B------:R-:W0:Y:S01]  /*9430*/  S2R R3, SR_CgaCtaId ;  /* 0x0000000000037919 */ /* 0x000e220000008800 */
[----:B------:R-:W-:-:S04]  /*9440*/  MOV R0, 0x400 ;  /* 0x0000040000007802 */ /* 0x000fc80000000f00 */
[----:B0-----:R-:W-:Y:S02]  /*9450*/  LEA R0, R3, R0, 0x18 ;  /* 0x0000000003007211 */ /* 0x001fe400078ec0ff */
[----:B------:R-:W-:-:S03]  /*9460*/  SHF.L.U32 R3, R5, 0x1f, RZ ;  /* 0x0000001f05037819 */ /* 0x000fc600000006ff */
[----:B------:R-:W-:-:S04]  /*9470*/  VIADD R0, R0, 0x30 ;  /* 0x0000003000007836 */ /* 0x000fc80000000000 */
[C---:B------:R-:W-:Y:S02]  /*9480*/  IMAD R6, R13.reuse, 0x8, R0 ;  /* 0x000000080d067824 */ /* 0x040fe400078e0200 */
[----:B------:R-:W-:Y:S02]  /*9490*/  VIADD R13, R13, 0x1 ;  /* 0x000000010d0d7836 */ /* 0x000fe40000000000 */
[----:B------:R-:W0:Y:S03]  /*94a0*/  SYNCS.PHASECHK.TRANS64.TRYWAIT P0, [R6+URZ], R3 ;  /* 0x00000003060075a7 */ /* 0x000e26000800017f */
[----:B------:R-:W-:-:S04]  /*94b0*/  ISETP.NE.AND P1, PT, R13, 0x6, PT ;  /* 0x000000060d00780c */ /* 0x000fc80003f25270 */
[----:B------:R-:W-:Y:S02]  /*94c0*/  SEL R2, RZ, 0x1, P1 ;  /* 0x00000001ff027807 */ /* 0x000fe40000800000 */
[----:B------:R-:W-:Y:S02]  /*94d0*/  SEL R13, R13, RZ, P1 ;  /* 0x000000ff0d0d7207 */ /* 0x000fe40000800000 */
[----:B------:R-:W-:-:S03]  /*94e0*/  LOP3.LUT R8, R5, R2, RZ, 0x3c, !PT ;  /* 0x0000000205087212 */ /* 0x000fc600078e3cff */
[----:B------:R-:W-:Y:S01]  /*94f0*/  IMAD R7, R13, 0x8, R0 ;  /* 0x000000080d077824 */ /* 0x000fe200078e0200 */
[----:B------:R-:W-:Y:S01]  /*9500*/  SHF.L.U32 R4, R8, 0x1f, RZ ;  /* 0x0000001f08047819 */ /* 0x000fe200000006ff */
[----:B0-----:R-:W-:Y:S06]  /*9510*/  @!P0 BRA `(.L_x_186) ;  /* 0x0000000400308947 */ /* 0x001fec0003800000 */
.L_x_199:
[----:B------:R-:W1:Y:S01]  /*9520*/  SYNCS.PHASECHK.TRANS64.TRYWAIT P0, [R7+URZ], R4 ;  /* 0x00000004070075a7 */ /* 0x000e62000800017f */
[----:B------:R-:W-:-:S05]  /*9530*/  VIADD R2, R13, 0x1 ;  /* 0x000000010d027836 */ /* 0x000fca0000000000 */
[----:B------:R-:W-:-:S04]  /*9540*/  ISETP.NE.AND P1, PT, R2, 0x6, PT ;  /* 0x000000060200780c */ /* 0x000fc80003f25270 */
[----:B0-----:R-:W-:Y:S02]  /*9550*/  SEL R3, RZ, 0x1, P1 ;  /* 0x00000001ff037807 */ /* 0x001fe40000800000 */
[----:B------:R-:W-:Y:S02]  /*9560*/  SEL R9, R2, RZ, P1 ;  /* 0x000000ff02097207 */ /* 0x000fe40000800000 */
[----:B------:R-:W-:-:S03]  /*9570*/  LOP3.LUT R8, R8, R3, RZ, 0x3c, !PT ;  /* 0x0000000308087212 */ /* 0x000fc600078e3cff */
[----:B------:R-:W-:Y:S01]  /*9580*/  IMAD R6, R9, 0x8, R0 ;  /* 0x0000000809067824 */ /* 0x000fe200078e0200 */
[----:B------:R-:W-:Y:S01]  /*9590*/  SHF.L.U32 R5, R8, 0x1f, RZ ;  /* 0x0000001f08057819 */ /* 0x000fe200000006ff */
[----:B-1----:R-:W-:Y:S06]  /*95a0*/  @!P0 BRA `(.L_x_187) ;  /* 0x0000000400208947 */ /* 0x002fec0003800000 */
.L_x_200:
[----:B------:R-:W1:Y:S01]  /*95b0*/  SYNCS.PHASECHK.TRANS64.TRYWAIT P0, [R6+URZ], R5 ;  /* 0x00000005060075a7 */ /* 0x000e62000800017f */
[----:B------:R-:W-:-:S05]  /*95c0*/  VIADD R2, R9, 0x1 ;  /* 0x0000000109027836 */ /* 0x000fca0000000000 */
[----:B------:R-:W-:-:S04]  /*95d0*/  ISETP.NE.AND P1, PT, R2, 0x6, PT ;  /* 0x000000060200780c */ /* 0x000fc80003f25270 */
[----:B------:R-:W-:Y:S02]  /*95e0*/  SEL R3, RZ, 0x1, P1 ;  /* 0x00000001ff037807 */ /* 0x000fe40000800000 */
[----:B0-----:R-:W-:Y:S02]  /*95f0*/  SEL R7, R2, RZ, P1 ;  /* 0x000000ff02077207 */ /* 0x001fe40000800000 */
[----:B------:R-:W-:-:S03]  /*9600*/  LOP3.LUT R8, R8, R3, RZ, 0x3c, !PT ;  /* 0x0000000308087212 */ /* 0x000fc600078e3cff */
[----:B------:R-:W-:Y:S01]  /*9610*/  IMAD R9, R7, 0x8, R0 ;  /* 0x0000000807097824 */ /* 0x000fe200078e0200 */
[----:B------:R-:W-:Y:S01]  /*9620*/  SHF.L.U32 R4, R8, 0x1f, RZ ;  /* 0x0000001f08047819 */ /* 0x000fe200000006ff */
[----:B-1----:R-:W-:Y:S06]  /*9630*/  @!P0 BRA `(.L_x_188) ;  /* 0x0000000400108947 */ /* 0x002fec0003800000 */
.L_x_201:
[----:B------:R-:W1:Y:S01]  /*9640*/  SYNCS.PHASECHK.TRANS64.TRYWAIT P0, [R9+URZ], R4 ;  /* 0x00000004090075a7 */ /* 0x000e62000800017f */
[----:B------:R-:W-:-:S05]  /*9650*/  VIADD R2, R7, 0x1 ;  /* 0x0000000107027836 */ /* 0x000fca0000000000 */
[----:B------:R-:W-:-:S04]  /*9660*/  ISETP.NE.AND P1, PT, R2, 0x6, PT ;  /* 0x000000060200780c */ /* 0x000fc80003f25270 */
[----:B------:R-:W-:Y:S02]  /*9670*/  SEL R3, RZ, 0x1, P1 ;  /* 0x00000001ff037807 */ /* 0x000fe40000800000 */
[----:B------:R-:W-:Y:S02]  /*9680*/  SEL R7, R2, RZ, P1 ;  /* 0x000000ff02077207 */ /* 0x000fe40000800000 */
[----:B------:R-:W-:-:S03]  /*9690*/  LOP3.LUT R11, R8, R3, RZ, 0x3c, !PT ;  /* 0x00000003080b7212 */ /* 0x000fc600078e3cff */
[----:B0-----:R-:W-:Y:S01]  /*96a0*/  IMAD R6, R7, 0x8, R0 ;  /* 0x0000000807067824 */ /* 0x001fe200078e0200 */
[----:B------:R-:W-:Y:S01]  /*96b0*/  SHF.L.U32 R5, R11, 0x1f, RZ ;  /* 0x0000001f0b057819 */ /* 0x000fe200000006ff */
[----:B-1----:R-:W-:Y:S06]  /*96c0*/  @!P0 BRA `(.L_x_189) ;  /* 0x0000000400008947 */ /* 0x002fec0003800000 */
.L_x_202:
[----:B------:R-:W1:Y:S01]  /*96d0*/  SYNCS.PHASECHK.TRANS64.TRYWAIT P0, [R6+URZ], R5 ;  /* 0x00000005060075a7 */ /* 0x000e62000800017f */
[----:B------:R-:W-:-:S05]  /*96e0*/  VIADD R2, R7, 0x1 ;  /* 0x0000000107027836 */ /* 0x000fca0000000000 */
[----:B------:R-:W-:-:S04]  /*96f0*/  ISETP.NE.AND P1, PT, R2, 0x6, PT ;  /* 0x000000060200780c */ /* 0x000fc80003f25270 */
[----:B0-----:R-:W-:Y:S02]  /*9700*/  SEL R4, RZ, 0x1, P1 ;  /* 0x00000001ff047807 */ /* 0x001fe40000800000 */
[----:B------:R-:W-:Y:S02]  /*9710*/  SEL R3, R2, RZ, P1 ;  /* 0x000000ff02037207 */ /* 0x000fe40000800000 */
[----:B------:R-:W-:Y:S01]  /*9720*/  LOP3.LUT R4, R11, R4, RZ, 0x3c, !PT ;  /* 0x000000040b047212 */ /* 0x000fe200078e3cff */
[----:B-1----:R-:W-:Y:S06]  /*9730*/  @!P0 BRA `(.L_x_190) ;  /* 0x0000000000f88947 */ /* 0x002fec0003800000 */
.L_x_203:
[----:B------:R-:W-:Y:S01]  /*9740*/  IMAD R3, R3, 0x8, R0 ;  /* 0x0000000803037824 */ /* 0x000fe200078e0200 */
[----:B------:R-:W-:-:S07]  /*9750*/  SHF.L.U32 R0, R4, 0x1f, RZ ;  /* 0x0000001f04007819 */ /* 0x000fce00000006ff */
.L_x_191:
[----:B-1----:R1:W2:Y:S02]  /*9760*/  SYNCS.PHASECHK.TRANS64.TRYWAIT P0, [R3+URZ], R0 ;  /* 0x00000000030075a7 */ /* 0x0022a4000800017f */
[----:B--2---:R-:W-:Y:S05]  /*9770*/  @!P0 NANOSLEEP.SYNCS 0x989680 ;  /* 0x009896800000895d */ /* 0x004fea0003900000 */
[----:B------:R-:W2:Y:S02]  /*9780*/  @!P0 SYNCS.PHASECHK.TRANS64 P0, [R3+URZ], R0 ;  /* 0x00000000030085a7 */ /* 0x000ea4000800007f */
[----:B--2---:R-:W-:Y:S05]  /*9790*/  @!P0 BRA `(.L_x_191) ;  /* 0xfffffffc00f08947 */ /* 0x004fea000383ffff */
.L_x_184:
[----:B------:R-:W-:Y:S05]  /*97a0*/  BSYNC B0 ;  /* 0x0000000000007941 */ /* 0x000fea0003800000 */
.L_x_183:
[----:B------:R-:W-:Y:S05]  /*97b0*/  EXIT ;  /* 0x000000000000794d */ /* 0x000fea0003800000 */
.L_x_17:
[----:B-1----:R-:W-:-:S04]  /*97c0*/  IMAD.U32 R11, RZ, RZ, UR6 ;  /* 0x00000006ff0b7e24 */ /* 0x002fc8000f8e00ff */
[----:B------:R1:W4:Y:S03]  /*97d0*/  SYNCS.PHASECHK.TRANS64.TRYWAIT P0, [R11+URZ], R10 ;  /* 0x0000000a0b0075a7 */ /* 0x000326000800017f */
[----:B----4-:R-:W-:Y:S05]  /*97e0*/  @!P0 NANOSLEEP.SYNCS 0x989680 ;  /* 0x009896800000895d */ /* 0x010fea0003900000 */
[----:B------:R-:W4:Y:S02]  /*97f0*/  @!P0 SYNCS.PHASECHK.TRANS64 P0, [R11+URZ], R10 ;  /* 0x0000000a0b0085a7 */ /* 0x000f24000800007f */
[----:B----4-:R-:W-:Y:S05]  /*9800*/  @!P0 BRA `(.L_x_17) ;  /* 0xfffffffc00ec8947 */ /* 0x010fea000383ffff */
[----:B------:R-:W-:Y:S05]  /*9810*/  BRA `(.L_x_16) ;  /* 0xffffff7c005c7947 */ /* 0x000fea000383ffff */
.L_x_23:
[----:B-1----:R-:W-:-:S04]  /*9820*/  IMAD.U32 R12, RZ, RZ, UR14 ;  /* 0x0000000eff0c7e24 */ /* 0x002fc8000f8e00ff */
[----:B------:R1:W4:Y:S03]  /*9830*/  SYNCS.PHASECHK.TRANS64.TRYWAIT P0, [R12+URZ], R11 ;  /* 0x0000000b0c0075a7 */ /* 0x000326000800017f */
[----:B----4-:R-:W-:Y:S05]  /*9840*/  @!P0 NANOSLEEP.SYNCS 0x989680 ;  /* 0x009896800000895d */ /* 0x010fea0003900000 */
[----:B------:R-:W4:Y:S02]  /*9850*/  @!P0 SYNCS.PHASECHK.TRANS64 P0, [R12+URZ], R11 ;  /* 0x0000000b0c0085a7 */ /* 0x000f24000800007f */
[----:B----4-:R-:W-:Y:S05]  /*9860*/  @!P0 BRA `(.L_x_23) ;  /* 0xfffffffc00ec8947 */ /* 0x010fea000383ffff */
[----:B------:R-:W-:Y:S05]  /*9870*/  BRA `(.L_x_22) ;  /* 0xffffff8800107947 */ /* 0x000fea000383ffff */
.L_x_170:
[----:B------:R-:W-:Y:S01]  /*9880*/  BSSY B1, `(.L_x_192) ;  /* 0x0000006000017945 */ /* 0x000fe20003800000 */
[----:B------:R-:W-:-:S07]  /*9890*/  IMAD.MOV.U32 R7, RZ, RZ, -0x1 ;  /* 0xffffffffff077424 */ /* 0x000fce00078e00ff */
[----:B------:R-:W-:Y:S05]  /*98a0*/  WARPSYNC.COLLECTIVE R7, `(.L_x_193) ;  /* 0x00000000070c7348 */ /* 0x000fea0003c00000 */
[----:B------:R-:W-:Y:S02]  /*98b0*/  ELECT P1, UR62, PT ;  /* 0x00000000003e782f */ /* 0x000fe40003820000 */
[----:B------:R-:W-:Y:S01]  /*98c0*/  MOV R7, UR62 ;  /* 0x0000003e00077c02 */ /* 0x000fe20008000f00 */
[----:B------:R-:W-:Y:S10]  /*98d0*/  ENDCOLLECTIVE ;  /* 0x000000000000791b */ /* 0x000ff40003800000 */
.L_x_193:
[----:B------:R-:W-:Y:S05]  /*98e0*/  BSYNC B1 ;  /* 0x0000000000017941 */ /* 0x000fea0003800000 */
.L_x_192:
[----:B------:R-:W-:Y:S05]  /*98f0*/  BRA `(.L_x_194) ;  /* 0xffffffec00fc7947 */ /* 0x000fea000383ffff */
.L_x_173:
[----:B-1----:R1:W2:Y:S02]  /*9900*/  SYNCS.PHASECHK.TRANS64.TRYWAIT P1, [R19+URZ+0x30], R10 ;  /* 0x0000300a130075a7 */ /* 0x0022a4000802017f */
[----:B--2---:R-:W-:Y:S05]  /*9910*/  @!P1 NANOSLEEP.SYNCS 0x989680 ;  /* 0x009896800000995d */ /* 0x004fea0003900000 */
[----:B------:R-:W2:Y:S02]  /*9920*/  @!P1 SYNCS.PHASECHK.TRANS64 P1, [R19+URZ+0x30], R10 ;  /* 0x0000300a130095a7 */ /* 0x000ea4000802007f */
[----:B--2---:R-:W-:Y:S05]  /*9930*/  @!P1 BRA `(.L_x_173) ;  /* 0xfffffffc00f09947 */ /* 0x004fea000383ffff */
[----:B------:R-:W-:Y:S05]  /*9940*/  BRA `(.L_x_195) ;  /* 0xfffffff000307947 */ /* 0x000fea000383ffff */
.L_x_182:
[----:B------:R-:W-:Y:S01]  /*9950*/  BSSY B0, `(.L_x_196) ;  /* 0x0000006000007945 */ /* 0x000fe20003800000 */
[----:B------:R-:W-:-:S07]  /*9960*/  IMAD.MOV.U32 R7, RZ, RZ, -0x1 ;  /* 0xffffffffff077424 */ /* 0x000fce00078e00ff */
[----:B------:R-:W-:Y:S05]  /*9970*/  WARPSYNC.COLLECTIVE R7, `(.L_x_197) ;  /* 0x00000000070c7348 */ /* 0x000fea0003c00000 */
[----:B------:R-:W-:Y:S02]  /*9980*/  ELECT P1, UR62, PT ;  /* 0x00000000003e782f */ /* 0x000fe40003820000 */
[----:B------:R-:W-:Y:S01]  /*9990*/  MOV R7, UR62 ;  /* 0x0000003e00077c02 */ /* 0x000fe20008000f00 */
[----:B------:R-:W-:Y:S10]  /*99a0*/  ENDCOLLECTIVE ;  /* 0x000000000000791b */ /* 0x000ff40003800000 */
.L_x_197:
[----:B------:R-:W-:Y:S05]  /*99b0*/  BSYNC B0 ;  /* 0x0000000000007941 */ /* 0x000fea0003800000 */
.L_x_196:
[----:B------:R-:W-:Y:S01]  /*99c0*/  PLOP3.LUT P0, PT, P1, PT, PT, 0x80, 0x0 ;  /* 0x000000000000781c */ /* 0x000fe20000f0f070 */
[----:B------:R-:W-:-:S12]  /*99d0*/  BRA `(.L_x_198) ;  /* 0xfffffff8007c7947 */ /* 0x000fd8000383ffff */
.L_x_186:
[----:B0-----:R0:W1:Y:S02]  /*99e0*/  SYNCS.PHASECHK.TRANS64.TRYWAIT P0, [R6+URZ], R3 ;  /* 0x00000003060075a7 */ /* 0x001064000800017f */
[----:B-1----:R-:W-:Y:S05]  /*99f0*/  @!P0 NANOSLEEP.SYNCS 0x989680 ;  /* 0x009896800000895d */ /* 0x002fea0003900000 */
[----:B------:R-:W1:Y:S02]  /*9a00*/  @!P0 SYNCS.PHASECHK.TRANS64 P0, [R6+URZ], R3 ;  /* 0x00000003060085a7 */ /* 0x000e64000800007f */
[----:B-1----:R-:W-:Y:S05]  /*9a10*/  @!P0 BRA `(.L_x_186) ;  /* 0xfffffffc00f08947 */ /* 0x002fea000383ffff */
[----:B------:R-:W-:Y:S05]  /*9a20*/  BRA `(.L_x_199) ;  /* 0xfffffff800bc7947 */ /* 0x000fea000383ffff */
.L_x_187:
[----:B0-----:R0:W1:Y:S02]  /*9a30*/  SYNCS.PHASECHK.TRANS64.TRYWAIT P0, [R7+URZ], R4 ;  /* 0x00000004070075a7 */ /* 0x001064000800017f */
[----:B-1----:R-:W-:Y:S05]  /*9a40*/  @!P0 NANOSLEEP.SYNCS 0x989680 ;  /* 0x009896800000895d */ /* 0x002fea0003900000 */
[----:B------:R-:W1:Y:S02]  /*9a50*/  @!P0 SYNCS.PHASECHK.TRANS64 P0, [R7+URZ], R4 ;  /* 0x00000004070085a7 */ /* 0x000e64000800007f */
[----:B-1----:R-:W-:Y:S05]  /*9a60*/  @!P0 BRA `(.L_x_187) ;  /* 0xfffffffc00f08947 */ /* 0x002fea000383ffff */
[----:B------:R-:W-:Y:S05]  /*9a70*/  BRA `(.L_x_200) ;  /* 0xfffffff800cc7947 */ /* 0x000fea000383ffff */
.L_x_188:
[----:B0-----:R0:W1:Y:S02]  /*9a80*/  SYNCS.PHASECHK.TRANS64.TRYWAIT P0, [R6+URZ], R5 ;  /* 0x00000005060075a7 */ /* 0x001064000800017f */
[----:B-1----:R-:W-:Y:S05]  /*9a90*/  @!P0 NANOSLEEP.SYNCS 0x989680 ;  /* 0x009896800000895d */ /* 0x002fea0003900000 */
[----:B------:R-:W1:Y:S02]  /*9aa0*/  @!P0 SYNCS.PHASECHK.TRANS64 P0, [R6+URZ], R5 ;  /* 0x00000005060085a7 */ /* 0x000e64000800007f */
[----:B-1----:R-:W-:Y:S05]  /*9ab0*/  @!P0 BRA `(.L_x_188) ;  /* 0xfffffffc00f08947 */ /* 0x002fea000383ffff */
[----:B------:R-:W-:Y:S05]  /*9ac0*/  BRA `(.L_x_201) ;  /* 0xfffffff800dc7947 */ /* 0x000fea000383ffff */
.L_x_189:
[----:B0-----:R0:W1:Y:S02]  /*9ad0*/  SYNCS.PHASECHK.TRANS64.TRYWAIT P0, [R9+URZ], R4 ;  /* 0x00000004090075a7 */ /* 0x001064000800017f */
[----:B-1----:R-:W-:Y:S05]  /*9ae0*/  @!P0 NANOSLEEP.SYNCS 0x989680 ;  /* 0x009896800000895d */ /* 0x002fea0003900000 */
[----:B------:R-:W1:Y:S02]  /*9af0*/  @!P0 SYNCS.PHASECHK.TRANS64 P0, [R9+URZ], R4 ;  /* 0x00000004090085a7 */ /* 0x000e64000800007f */
[----:B-1----:R-:W-:Y:S05]  /*9b00*/  @!P0 BRA `(.L_x_189) ;  /* 0xfffffffc00f08947 */ /* 0x002fea000383ffff */
[----:B------:R-:W-:Y:S05]  /*9b10*/  BRA `(.L_x_202) ;  /* 0xfffffff800ec7947 */ /* 0x000fea000383ffff */
.L_x_190:
[----:B0-----:R0:W1:Y:S02]  /*9b20*/  SYNCS.PHASECHK.TRANS64.TRYWAIT P0, [R6+URZ], R5 ;  /* 0x00000005060075a7 */ /* 0x001064000800017f */
[----:B-1----:R-:W-:Y:S05]  /*9b30*/  @!P0 NANOSLEEP.SYNCS 0x989680 ;  /* 0x009896800000895d */ /* 0x002fea0003900000 */
[----:B------:R-:W1:Y:S02]  /*9b40*/  @!P0 SYNCS.PHASECHK.TRANS64 P0, [R6+URZ], R5 ;  /* 0x00000005060085a7 */ /* 0x000e64000800007f */
[----:B-1----:R-:W-:Y:S05]  /*9b50*/  @!P0 BRA `(.L_x_190) ;  /* 0xfffffffc00f08947 */ /* 0x002fea000383ffff */
[----:B------:R-:W-:Y:S05]  /*9b60*/  BRA `(.L_x_203) ;  /* 0xfffffff800f47947 */ /* 0x000fea000383ffff */
.L_x_204:
[----:B------:R-:W-:-:S00]  /*9b70*/  BRA `(.L_x_204) ;  /* 0xfffffffc00fc7947 */ /* 0x000fc0000383ffff */
[----:B------:R-:W-:-:S00]  /*9b80*/  NOP ;  /* 0x0000000000007918 */ /* 0x000fc00000000000 */
[----:B------:R-:W-:-:S00]  /*9b90*/  NOP ;  /* 0x0000000000007918 */ /* 0x000fc00000000000 */
[----:B------:R-:W-:-:S00]  /*9ba0*/  NOP ;  /* 0x0000000000007918 */ /* 0x000fc00000000000 */
[----:B------:R-:W-:-:S00]  /*9bb0*/  NOP ;  /* 0x0000000000007918 */ /* 0x000fc00000000000 */
[----:B------:R-:W-:-:S00]  /*9bc0*/  NOP ;  /* 0x0000000000007918 */ /* 0x000fc00000000000 */
[----:B------:R-:W-:-:S00]  /*9bd0*/  NOP ;  /* 0x0000000000007918 */ /* 0x000fc00000000000 */
[----:B------:R-:W-:-:S00]  /*9be0*/  NOP ;  /* 0x0000000000007918 */ /* 0x000fc00000000000 */
[----:B------:R-:W-:-:S00]  /*9bf0*/  NOP ;  /* 0x0000000000007918 */ /* 0x000fc00000000000 */
.L_x_205:


//--------------------- .nv.shared._ZN7cutlass13device_kernelINS_4gemm6kernel13GemmUniversalIN4cute5tupleIJiiiiEEENS1_10collective13CollectiveMmaINS1_37MainloopSm90TmaGmmaWarpSpecializedFP8ILi6ENS5_IJNS4_1CILi1EEESB_SB_EEENS1_35KernelTmaWarpSpecializedCooperativeEEENS5_IJNSA_ILi256EEENSA_ILi64EEENSA_ILi128EEEEEENS_12float_e4m3_tENS5_IJlSB_lEEESJ_SK_NS4_8TiledMMAINS4_8MMA_AtomIJNS4_4SM904GMMA30MMA_64x64x32_F32E4M3E4M3_SS_TNILNSO_7ScaleInE1ELSQ_1EEEEEENS4_6LayoutINS5_IJNSA_ILi2EEESB_SB_EEENS5_IJSB_NSA_ILi0EEESW_EEEEENS5_IJNS4_10UnderscoreESZ_SZ_EEEEENS4_13SM90_TMA_LOADENS4_14ComposedLayoutINS4_7SwizzleILi3ELi4ELi3EEENS4_18smem_ptr_flag_bitsILi8EEENST_INS5_IJNSA_ILi8EEESH_EEENS5_IJSH_SB_EEEEEEEvNS4_8identityES12_S1C_vS1D_EENS_8epilogue10collective6detail29Sm90TmaWarpSpecializedAdapterINS1G_15DefaultEpilogueISJ_SK_SK_NS1F_6thread17LinearCombinationISJ_Li1EffLNS1K_9ScaleType4KindE0ELNS_15FloatRoundStyleE2ESJ_EENS1_15EpilogueDefaultEEEEEvvEEEEvNT_6ParamsE --------------------------
	.section	.nv.shared._ZN7cutlass13device_kernelINS_4gemm6kernel13GemmUniversalIN4cute5tupleIJiiiiEEENS1_10collective13CollectiveMmaINS1_37MainloopSm90TmaGmmaWarpSpecializedFP8ILi6ENS5_IJNS4_1CILi1EEESB_SB_EEENS1_35KernelTmaWarpSpecializedCooperativeEEENS5_IJNSA_ILi256EEENSA_ILi64EEENSA_ILi128EEEEEENS_12float_e4m3_tENS5_IJlSB_lEEESJ_SK_NS4_8TiledMMAINS4_8MMA_AtomIJNS4_4SM904GMMA30MMA_64x64x32_F32E4M3E4M3_SS_TNILNSO_7ScaleInE1ELSQ_1EEEEEENS4_6LayoutINS5_IJNSA_ILi2EEESB_SB_EEENS5_IJSB_NSA_ILi0EEESW_EEEEENS5_IJNS4_10UnderscoreESZ_SZ_EEEEENS4_13SM90_TMA_LOADENS4_14ComposedLayoutINS4_7SwizzleILi3ELi4ELi3EEENS4_18smem_ptr_flag_bitsILi8EEENST_INS5_IJNSA_ILi8EEESH_EEENS5_IJSH_SB_EEEEEEEvNS4_8identityES12_S1C_vS1D_EENS_8epilogue10collective6detail29Sm90TmaWarpSpecializedAdapterINS1G_15DefaultEpilogueISJ_SK_SK_NS1F_6thread17LinearCombinationISJ_Li1EffLNS1K_9ScaleType4KindE0ELNS_15FloatRoundStyleE2ESJ_EENS1_15EpilogueDefaultEEEEEvvEEEEvNT_6ParamsE,"aw",@nobits
	.sectionflags	@""
	.align	16
	.zero		1024


//--------------------- .nv.shared.reserved.0     --------------------------
	.section	.nv.shared.reserved.0,"aw",@nobits
	.weak		__nv_reservedSMEM_offset_0_alias
	.size		__nv_reservedSMEM_offset_0_alias, 0, 0
	.other		__nv_reservedSMEM_offset_0_alias,@"STO_CUDA_RESERVED_SHARED STV_DEFAULT"
__nv_reservedSMEM_offset_0_alias:
	.zero		0


//--------------------- .nv.global                --------------------------
	.section	.nv.global,"aw",@nobits
.nv.global:
	.type		_ZN40_INTERNAL_26742d73_4_k_cu_12bd5f95_215934cute1_E,@object
	.size		_ZN40_INTERNAL_26742d73_4_k_cu_12bd5f95_215934cute1_E,(_ZN40_INTERNAL_26742d73_4_k_cu_12bd5f95_215934cuda3std3__45__cpo6cbeginE - _ZN40_INTERNAL_26742d73_4_k_cu_12bd5f95_215934cute1_E)
_ZN40_INTERNAL_26742d73_4_k_cu_12bd5f95_215934cute1_E:
	.zero		1
	.type		_ZN40_INTERNAL_26742d73_4_k_cu_12bd5f95_215934cuda3std3__45__cpo6cbeginE,@object
	.size		_ZN40_INTERNAL_26742d73_4_k_cu_12bd5f95_215934cuda3std3__45__cpo6cbeginE,(_ZN40_INTERNAL_26742d73_4_k_cu_12bd5f95_215934cuda3std3__48in_placeE - _ZN40_INTERNAL_26742d73_4_k_cu_12bd5f95_215934cuda3std3__45__cpo6cbeginE)
_ZN40_INTERNAL_26742d73_4_k_cu_12bd5f95_215934cuda3std3__45__cpo6cbeginE:
	.zero		1
	.type		_ZN40_INTERNAL_26742d73_4_k_cu_12bd5f95_215934cuda3std3__48in_placeE,@object
	.size		_ZN40_INTERNAL_26742d73_4_k_cu_12bd5f95_215934cuda3std3__48in_placeE,(_ZN40_INTERNAL_26742d73_4_k_cu_12bd5f95_215934cuda3std6ranges3__45__cpo9iter_moveE - _ZN40_INTERNAL_26742d73_4_k_cu_12bd5f95_215934cuda3std3__48in_placeE)
_ZN40_INTERNAL_26742d73_4_k_cu_12bd5f95_215934cuda3std3__48in_placeE:
	.zero		1
	.type		_ZN40_INTERNAL_26742d73_4_k_cu_12bd5f95_215934cuda3std6ranges3__45__cpo9iter_moveE,@object
	.size		_ZN40_INTERNAL_26742d73_4_k_cu_12bd5f95_215934cuda3std6ranges3__45__cpo9iter_moveE,(_ZN40_INTERNAL_26742d73_4_k_cu_12bd5f95_215934cuda3std3__45__cpo5beginE - _ZN40_INTERNAL_26742d73_4_k_cu_12bd5f95_215934cuda3std6ranges3__45__cpo9iter_moveE)
_ZN40_INTERNAL_26742d73_4_k_cu_12bd5f95_215934cuda3std6ranges3__45__cpo9iter_moveE:
	.zero		1
	.type		_ZN40_INTERNAL_26742d73_4_k_cu_12bd5f95_215934cuda3std3__45__cpo5beginE,@object
	.size		_ZN40_INTERNAL_26742d73_4_k_cu_12bd5f95_215934cuda3std3__45__cpo5beginE,(_ZN40_INTERNAL_26742d73_4_k_cu_12bd5f95_215934cuda3std3__442_GLOBAL__N__26742d73_4_k_cu_12bd5f95_215936ignoreE - _ZN40_INTERNAL_26742d73_4_k_cu_12bd5f95_215934cuda3std3__45__cpo5beginE)
_ZN40_INTERNAL_26742d73_4_k_cu_12bd5f95_215934cuda3std3__45__cpo5beginE:
	.zero		1
	.type		_ZN40_INTERNAL_26742d73_4_k_cu_12bd5f95_215934cuda3std3__442_GLOBAL__N__26742d73_4_k_cu_12bd5f95_215936ignoreE,@object
	.size		_ZN40_INTERNAL_26742d73_4_k_cu_12bd5f95_215934cuda3std3__442_GLOBAL__N__26742d73_4_k_cu_12bd5f95_215936ignoreE,(_ZN40_INTERNAL_26742d73_4_k_cu_12bd5f95_215934cute7productE - _ZN40_INTERNAL_26742d73_4_k_cu_12bd5f95_215934cuda3std3__442_GLOBAL__N__26742d73_4_k_cu_12bd5f95_215936ignoreE)
_ZN40_INTERNAL_26742d73_4_k_cu_12bd5f95_215934cuda3std3__442_GLOBAL__N__26742d73_4_k_cu_12bd5f95_215936ignoreE:
	.zero		1
	.type		_ZN40_INTERNAL_26742d73_4_k_cu_12bd5f95_215934cute7productE,@object
	.size		_ZN40_INTERNAL_26742d73_4_k_cu_12bd5f95_215934cute7productE,(_ZN40_INTERNAL_26742d73_4_k_cu_12bd5f95_215934cuda3std3__45__cpo3endE - _ZN40_INTERNAL_26742d73_4_k_cu_12bd5f95_215934cute7productE)
_ZN40_INTERNAL_26742d73_4_k_cu_12bd5f95_215934cute7productE:
	.zero		1
	.type		_ZN40_INTERNAL_26742d73_4_k_cu_12bd5f95_215934cuda3std3__45__cpo3endE,@object
	.size		_ZN40_INTERNAL_26742d73_4_k_cu_12bd5f95_215934cuda3std3__45__cpo3endE,(_ZN40_INTERNAL_26742d73_4_k_cu_12bd5f95_215934cuda3std3__419piecewise_constructE - _ZN40_INTERNAL_26742d73_4_k_cu_12bd5f95_215934cuda3std3__45__cpo3endE)
_ZN40_INTERNAL_26742d73_4_k_cu_12bd5f95_215934cuda3std3__45__cpo3endE:
	.zero		1
	.type		_ZN40_INTERNAL_26742d73_4_k_cu_12bd5f95_215934cuda3std3__419piecewise_constructE,@object
	.size		_ZN40_INTERNAL_26742d73_4_k_cu_12bd5f95_215934cuda3std3__419piecewise_constructE,(_ZN40_INTERNAL_26742d73_4_k_cu_12bd5f95_215934cuda3std3__45__cpo4cendE - _ZN40_INTERNAL_26742d73_4_k_cu_12bd5f95_215934cuda3std3__419piecewise_constructE)
_ZN40_INTERNAL_26742d73_4_k_cu_12bd5f95_215934cuda3std3__419piecewise_constructE:
	.zero		1
	.type		_ZN40_INTERNAL_26742d73_4_k_cu_12bd5f95_215934cuda3std3__45__cpo4cendE,@object
	.size		_ZN40_INTERNAL_26742d73_4_k_cu_12bd5f95_215934cuda3std3__45__cpo4cendE,(_ZN40_INTERNAL_26742d73_4_k_cu_12bd5f95_215934cuda3std6ranges3__45__cpo4swapE - _ZN40_INTERNAL_26742d73_4_k_cu_12bd5f95_215934cuda3std3__45__cpo4cendE)
_ZN40_INTERNAL_26742d73_4_k_cu_12bd5f95_215934cuda3std3__45__cpo4cendE:
	.zero		1
	.type		_ZN40_INTERNAL_26742d73_4_k_cu_12bd5f95_215934cuda3std6ranges3__45__cpo4swapE,@object
	.size		_ZN40_INTERNAL_26742d73_4_k_cu_12bd5f95_215934cuda3std6ranges3__45__cpo4swapE,(.L_7 - _ZN40_INTERNAL_26742d73_4_k_cu_12bd5f95_215934cuda3std6ranges3__45__cpo4swapE)
_ZN40_INTERNAL_26742d73_4_k_cu_12bd5f95_215934cuda3std6ranges3__45__cpo4swapE:
	.zero		1
.L_7:


//--------------------- .nv.constant0._ZN7cutlass13device_kernelINS_4gemm6kernel13GemmUniversalIN4cute5tupleIJiiiiEEENS1_10collective13CollectiveMmaINS1_37MainloopSm90TmaGmmaWarpSpecializedFP8ILi6ENS5_IJNS4_1CILi1EEESB_SB_EEENS1_35KernelTmaWarpSpecializedCooperativeEEENS5_IJNSA_ILi256EEENSA_ILi64EEENSA_ILi128EEEEEENS_12float_e4m3_tENS5_IJlSB_lEEESJ_SK_NS4_8TiledMMAINS4_8MMA_AtomIJNS4_4SM904GMMA30MMA_64x64x32_F32E4M3E4M3_SS_TNILNSO_7ScaleInE1ELSQ_1EEEEEENS4_6LayoutINS5_IJNSA_ILi2EEESB_SB_EEENS5_IJSB_NSA_ILi0EEESW_EEEEENS5_IJNS4_10UnderscoreESZ_SZ_EEEEENS4_13SM90_TMA_LOADENS4_14ComposedLayoutINS4_7SwizzleILi3ELi4ELi3EEENS4_18smem_ptr_flag_bitsILi8EEENST_INS5_IJNSA_ILi8EEESH_EEENS5_IJSH_SB_EEEEEEEvNS4_8identityES12_S1C_vS1D_EENS_8epilogue10collective6detail29Sm90TmaWarpSpecializedAdapterINS1G_15DefaultEpilogueISJ_SK_SK_NS1F_6thread17LinearCombinationISJ_Li1EffLNS1K_9ScaleType4KindE0ELNS_15FloatRoundStyleE2ESJ_EENS1_15EpilogueDefaultEEEEEvvEEEEvNT_6ParamsE --------------------------
	.section	.nv.constant0._ZN7cutlass13device_kernelINS_4gemm6kernel13GemmUniversalIN4cute5tupleIJiiiiEEENS1_10collective13CollectiveMmaINS1_37MainloopSm90TmaGmmaWarpSpecializedFP8ILi6ENS5_IJNS4_1CILi1EEESB_SB_EEENS1_35KernelTmaWarpSpecializedCooperativeEEENS5_IJNSA_ILi256EEENSA_ILi64EEENSA_ILi128EEEEEENS_12float_e4m3_tENS5_IJlSB_lEEESJ_SK_NS4_8TiledMMAINS4_8MMA_AtomIJNS4_4SM904GMMA30MMA_64x64x32_F32E4M3E4M3_SS_TNILNSO_7ScaleInE1ELSQ_1EEEEEENS4_6LayoutINS5_IJNSA_ILi2EEESB_SB_EEENS5_IJSB_NSA_ILi0EEESW_EEEEENS5_IJNS4_10UnderscoreESZ_SZ_EEEEENS4_13SM90_TMA_LOADENS4_14ComposedLayoutINS4_7SwizzleILi3ELi4ELi3EEENS4_18smem_ptr_flag_bitsILi8EEENST_INS5_IJNSA_ILi8EEESH_EEENS5_IJSH_SB_EEEEEEEvNS4_8identityES12_S1C_vS1D_EENS_8epilogue10collective6detail29Sm90TmaWarpSpecializedAdapterINS1G_15DefaultEpilogueISJ_SK_SK_NS1F_6thread17LinearCombinationISJ_Li1EffLNS1K_9ScaleType4KindE0ELNS_15FloatRoundStyleE2ESJ_EENS1_15EpilogueDefaultEEEEEvvEEEEvNT_6ParamsE,"a",@progbits
	.sectionflags	@""
	.align	4
.nv.constant0._ZN7cutlass13device_kernelINS_4gemm6kernel13GemmUniversalIN4cute5tupleIJiiiiEEENS1_10collective13CollectiveMmaINS1_37MainloopSm90TmaGmmaWarpSpecializedFP8ILi6ENS5_IJNS4_1CILi1EEESB_SB_EEENS1_35KernelTmaWarpSpecializedCooperativeEEENS5_IJNSA_ILi256EEENSA_ILi64EEENSA_ILi128EEEEEENS_12float_e4m3_tENS5_IJlSB_lEEESJ_SK_NS4_8TiledMMAINS4_8MMA_AtomIJNS4_4SM904GMMA30MMA_64x64x32_F32E4M3E4M3_SS_TNILNSO_7ScaleInE1ELSQ_1EEEEEENS4_6LayoutINS5_IJNSA_ILi2EEESB_SB_EEENS5_IJSB_NSA_ILi0EEESW_EEEEENS5_IJNS4_10UnderscoreESZ_SZ_EEEEENS4_13SM90_TMA_LOADENS4_14ComposedLayoutINS4_7SwizzleILi3ELi4ELi3EEENS4_18smem_ptr_flag_bitsILi8EEENST_INS5_IJNSA_ILi8EEESH_EEENS5_IJSH_SB_EEEEEEEvNS4_8identityES12_S1C_vS1D_EENS_8epilogue10collective6detail29Sm90TmaWarpSpecializedAdapterINS1G_15DefaultEpilogueISJ_SK_SK_NS1F_6thread17LinearCombinationISJ_Li1EffLNS1K_9ScaleType4KindE0ELNS_15FloatRoundStyleE2ESJ_EENS1_15EpilogueDefaultEEEEEvvEEEEvNT_6ParamsE:
	.zero		1664


//--------------------- SYMBOLS --------------------------

	.type		.nv.reservedSmem.offset0,@object
	.size		.nv.reservedSmem.offset0,0x4
